	.target	sm_90a

	.elftype	@"ET_EXEC"


//--------------------- .note.nv.tkinfo           --------------------------
	.section	.note.nv.tkinfo,"",@"SHT_NOTE"
	.sectionflags	@"SHF_NOTE_NV_TKINFO"
	.tkinfo
        /*0018*/ 	.word	0x00000002
        /*0030*/ 	.string	""
        /*0030*/ 	.string	"ptxas"
        /*0030*/ 	.string	"Cuda compilation tools, release 13.0, V13.0.88"
        /*0030*/ 	.string	"Build cuda_13.0.r13.0/compiler.36424714_0"
        /*0030*/ 	.string	"-v  -suppress-debug-info  -lineinfo  -arch sm_90a "



//--------------------- .note.nv.cuinfo           --------------------------
	.section	.note.nv.cuinfo,"",@"SHT_NOTE"
	.sectionflags	@"SHF_NOTE_NV_CUINFO"
        /*0018*/ 	.short	0x0002
        /*001a*/ 	.short	0x005a
        /*001c*/ 	.short	0x0082
	.zero		2


//--------------------- .nv.info                  --------------------------
	.section	.nv.info,"",@"SHT_CUDA_INFO"
	.align	4


	//----- nvinfo : EIATTR_REGCOUNT
	.align		4
        /*0000*/ 	.byte	0x04, 0x2f
        /*0002*/ 	.short	(.L_1 - .L_0)
	.align		4
.L_0:
        /*0004*/ 	.word	index@(matmul_kernel)
        /*0008*/ 	.word	0x00000080


	//----- nvinfo : EIATTR_FRAME_SIZE
	.align		4
.L_1:
        /*000c*/ 	.byte	0x04, 0x11
        /*000e*/ 	.short	(.L_3 - .L_2)
	.align		4
.L_2:
        /*0010*/ 	.word	index@(matmul_kernel)
        /*0014*/ 	.word	0x00000000


	//----- nvinfo : EIATTR_MIN_STACK_SIZE
	.align		4
.L_3:
        /*0018*/ 	.byte	0x04, 0x12
        /*001a*/ 	.short	(.L_5 - .L_4)
	.align		4
.L_4:
        /*001c*/ 	.word	index@(matmul_kernel)
        /*0020*/ 	.word	0x00000000
.L_5:


//--------------------- .nv.compat                --------------------------
	.section	.nv.compat,"",@"SHT_CUDA_COMPAT_INFO"
	.align	4
        /*0000*/ 	.byte	0x02, 0x09, 0x01, 0x00, 0x02, 0x02, 0x04, 0x00, 0x02, 0x05, 0x05, 0x00, 0x03, 0x07, 0x01, 0x01
        /*0010*/ 	.byte	0x02, 0x03, 0x00, 0x00, 0x02, 0x06, 0x01, 0x00, 0x04, 0x0b, 0x08, 0x00, 0x00, 0x00, 0x00, 0x00
        /*0020*/ 	.byte	0x00, 0x00, 0x00, 0x00


//--------------------- .nv.info.matmul_kernel    --------------------------
	.section	.nv.info.matmul_kernel,"",@"SHT_CUDA_INFO"
	.sectionflags	@""
	.align	4


	//----- nvinfo : EIATTR_CUDA_API_VERSION
	.align		4
        /*0000*/ 	.byte	0x04, 0x37
        /*0002*/ 	.short	(.L_7 - .L_6)
.L_6:
        /*0004*/ 	.word	0x00000082


	//----- nvinfo : EIATTR_KPARAM_INFO
	.align		4
.L_7:
        /*0008*/ 	.byte	0x04, 0x17
        /*000a*/ 	.short	(.L_9 - .L_8)
.L_8:
        /*000c*/ 	.word	0x00000000
        /*0010*/ 	.short	0x000d
        /*0012*/ 	.short	0x0048
        /*0014*/ 	.byte	0x00, 0xf4, 0x21, 0x00


	//----- nvinfo : EIATTR_KPARAM_INFO
	.align		4
.L_9:
        /*0018*/ 	.byte	0x04, 0x17
        /*001a*/ 	.short	(.L_11 - .L_10)
.L_10:
        /*001c*/ 	.word	0x00000000
        /*0020*/ 	.short	0x000c
        /*0022*/ 	.short	0x0040
        /*0024*/ 	.byte	0x00, 0xf4, 0x21, 0x00


	//----- nvinfo : EIATTR_KPARAM_INFO
	.align		4
.L_11:
        /*0028*/ 	.byte	0x04, 0x17
        /*002a*/ 	.short	(.L_13 - .L_12)
.L_12:
        /*002c*/ 	.word	0x00000000
        /*0030*/ 	.short	0x000b
        /*0032*/ 	.short	0x0038
        /*0034*/ 	.byte	0x00, 0xf0, 0x11, 0x00


	//----- nvinfo : EIATTR_KPARAM_INFO
	.align		4
.L_13:
        /*0038*/ 	.byte	0x04, 0x17
        /*003a*/ 	.short	(.L_15 - .L_14)
.L_14:
        /*003c*/ 	.word	0x00000000
        /*0040*/ 	.short	0x000a
        /*0042*/ 	.short	0x0034
        /*0044*/ 	.byte	0x00, 0xf0, 0x11, 0x00


	//----- nvinfo : EIATTR_KPARAM_INFO
	.align		4
.L_15:
        /*0048*/ 	.byte	0x04, 0x17
        /*004a*/ 	.short	(.L_17 - .L_16)
.L_16:
        /*004c*/ 	.word	0x00000000
        /*0050*/ 	.short	0x0009
        /*0052*/ 	.short	0x0030
        /*0054*/ 	.byte	0x00, 0xf0, 0x11, 0x00


	//----- nvinfo : EIATTR_KPARAM_INFO
	.align		4
.L_17:
        /*0058*/ 	.byte	0x04, 0x17
        /*005a*/ 	.short	(.L_19 - .L_18)
.L_18:
        /*005c*/ 	.word	0x00000000
        /*0060*/ 	.short	0x0008
        /*0062*/ 	.short	0x002c
        /*0064*/ 	.byte	0x00, 0xf0, 0x11, 0x00


	//----- nvinfo : EIATTR_KPARAM_INFO
	.align		4
.L_19:
        /*0068*/ 	.byte	0x04, 0x17
        /*006a*/ 	.short	(.L_21 - .L_20)
.L_20:
        /*006c*/ 	.word	0x00000000
        /*0070*/ 	.short	0x0007
        /*0072*/ 	.short	0x0028
        /*0074*/ 	.byte	0x00, 0xf0, 0x11, 0x00


	//----- nvinfo : EIATTR_KPARAM_INFO
	.align		4
.L_21:
        /*0078*/ 	.byte	0x04, 0x17
        /*007a*/ 	.short	(.L_23 - .L_22)
.L_22:
        /*007c*/ 	.word	0x00000000
        /*0080*/ 	.short	0x0006
        /*0082*/ 	.short	0x0024
        /*0084*/ 	.byte	0x00, 0xf0, 0x11, 0x00


	//----- nvinfo : EIATTR_KPARAM_INFO
	.align		4
.L_23:
        /*0088*/ 	.byte	0x04, 0x17
        /*008a*/ 	.short	(.L_25 - .L_24)
.L_24:
        /*008c*/ 	.word	0x00000000
        /*0090*/ 	.short	0x0005
        /*0092*/ 	.short	0x0020
        /*0094*/ 	.byte	0x00, 0xf0, 0x11, 0x00


	//----- nvinfo : EIATTR_KPARAM_INFO
	.align		4
.L_25:
        /*0098*/ 	.byte	0x04, 0x17
        /*009a*/ 	.short	(.L_27 - .L_26)
.L_26:
        /*009c*/ 	.word	0x00000000
        /*00a0*/ 	.short	0x0004
        /*00a2*/ 	.short	0x001c
        /*00a4*/ 	.byte	0x00, 0xf0, 0x11, 0x00


	//----- nvinfo : EIATTR_KPARAM_INFO
	.align		4
.L_27:
        /*00a8*/ 	.byte	0x04, 0x17
        /*00aa*/ 	.short	(.L_29 - .L_28)
.L_28:
        /*00ac*/ 	.word	0x00000000
        /*00b0*/ 	.short	0x0003
        /*00b2*/ 	.short	0x0018
        /*00b4*/ 	.byte	0x00, 0xf0, 0x11, 0x00


	//----- nvinfo : EIATTR_KPARAM_INFO
	.align		4
.L_29:
        /*00b8*/ 	.byte	0x04, 0x17
        /*00ba*/ 	.short	(.L_31 - .L_30)
.L_30:
        /*00bc*/ 	.word	0x00000000
        /*00c0*/ 	.short	0x0002
        /*00c2*/ 	.short	0x0010
        /*00c4*/ 	.byte	0x00, 0xf4, 0x21, 0x00


	//----- nvinfo : EIATTR_KPARAM_INFO
	.align		4
.L_31:
        /*00c8*/ 	.byte	0x04, 0x17
        /*00ca*/ 	.short	(.L_33 - .L_32)
.L_32:
        /*00cc*/ 	.word	0x00000000
        /*00d0*/ 	.short	0x0001
        /*00d2*/ 	.short	0x0008
        /*00d4*/ 	.byte	0x00, 0xf4, 0x21, 0x00


	//----- nvinfo : EIATTR_KPARAM_INFO
	.align		4
.L_33:
        /*00d8*/ 	.byte	0x04, 0x17
        /*00da*/ 	.short	(.L_35 - .L_34)
.L_34:
        /*00dc*/ 	.word	0x00000000
        /*00e0*/ 	.short	0x0000
        /*00e2*/ 	.short	0x0000
        /*00e4*/ 	.byte	0x00, 0xf4, 0x21, 0x00


	//----- nvinfo : EIATTR_SPARSE_MMA_MASK
	.align		4
.L_35:
        /*00e8*/ 	.byte	0x03, 0x50
        /*00ea*/ 	.short	0x0000


	//----- nvinfo : EIATTR_MAXREG_COUNT
	.align		4
        /*00ec*/ 	.byte	0x03, 0x1b
        /*00ee*/ 	.short	0x00ff


	//----- nvinfo : EIATTR_NUM_BARRIERS
	.align		4
        /*00f0*/ 	.byte	0x02, 0x4c
        /*00f2*/ 	.byte	0x01
	.zero		1


	//----- nvinfo : EIATTR_MERCURY_ISA_VERSION
	.align		4
        /*00f4*/ 	.byte	0x03, 0x5f
        /*00f6*/ 	.short	0x0101


	//----- nvinfo : EIATTR_EXIT_INSTR_OFFSETS
	.align		4
        /*00f8*/ 	.byte	0x04, 0x1c
        /*00fa*/ 	.short	(.L_37 - .L_36)


	//   ....[0]....
.L_36:
        /*00fc*/ 	.word	0x00003f60


	//   ....[1]....
        /*0100*/ 	.word	0x00003f80


	//----- nvinfo : EIATTR_REQNTID
	.align		4
.L_37:
        /*0104*/ 	.byte	0x04, 0x10
        /*0106*/ 	.short	(.L_39 - .L_38)
.L_38:
        /*0108*/ 	.word	0x00000100
        /*010c*/ 	.word	0x00000001
        /*0110*/ 	.word	0x00000001


	//----- nvinfo : EIATTR_CBANK_PARAM_SIZE
	.align		4
.L_39:
        /*0114*/ 	.byte	0x03, 0x19
        /*0116*/ 	.short	0x0050


	//----- nvinfo : EIATTR_PARAM_CBANK
	.align		4
        /*0118*/ 	.byte	0x04, 0x0a
        /*011a*/ 	.short	(.L_41 - .L_40)
	.align		4
.L_40:
        /*011c*/ 	.word	index@(.nv.constant0.matmul_kernel)
        /*0120*/ 	.short	0x0210
        /*0122*/ 	.short	0x0050


	//----- nvinfo : EIATTR_SW_WAR
	.align		4
.L_41:
        /*0124*/ 	.byte	0x04, 0x36
        /*0126*/ 	.short	(.L_43 - .L_42)
.L_42:
        /*0128*/ 	.word	0x00000008
.L_43:


//--------------------- .nv.callgraph             --------------------------
	.section	.nv.callgraph,"",@"SHT_CUDA_CALLGRAPH"
	.align	4
	.sectionentsize	8
	.align		4
        /*0000*/ 	.word	0x00000000
	.align		4
        /*0004*/ 	.word	0xffffffff
	.align		4
        /*0008*/ 	.word	0x00000000
	.align		4
        /*000c*/ 	.word	0xfffffffe
	.align		4
        /*0010*/ 	.word	0x00000000
	.align		4
        /*0014*/ 	.word	0xfffffffd
	.align		4
        /*0018*/ 	.word	0x00000000
	.align		4
        /*001c*/ 	.word	0xfffffffc


//--------------------- .text.matmul_kernel       --------------------------
	.section	.text.matmul_kernel,"ax",@progbits
	.align	128
        .global         matmul_kernel
        .type           matmul_kernel,@function
        .size           matmul_kernel,(.L_x_4 - matmul_kernel)
        .other          matmul_kernel,@"STO_CUDA_ENTRY STV_DEFAULT"
matmul_kernel:
.text.matmul_kernel:
[----:B------:R-:W0:Y:S08]  /*0000*/  LDC R1, c[0x0][0x28] ;  /* 0x00000a00ff017b82 */ /* 0x000e300000000800 */
[----:B------:R-:W1:Y:S01]  /*0010*/  LDC.64 R24, c[0x0][0x228] ;  /* 0x00008a00ff187b82 */ /* 0x000e620000000a00 */
[----:B------:R-:W2:Y:S01]  /*0020*/  S2R R5, SR_CTAID.X ;  /* 0x0000000000057919 */ /* 0x000ea20000002500 */
[----:B------:R-:W-:Y:S01]  /*0030*/  ULDC.64 UR10, c[0x0][0x208] ;  /* 0x00008200000a7ab9 */ /* 0x000fe20000000a00 */
[----:B------:R-:W-:-:S05]  /*0040*/  ULDC UR12, c[0x0][0x230] ;  /* 0x00008c00000c7ab9 */ /* 0x000fca0000000800 */
[----:B------:R-:W3:Y:S08]  /*0050*/  LDC R61, c[0x0][0x230] ;  /* 0x00008c00ff3d7b82 */ /* 0x000ef00000000800 */
[----:B------:R-:W4:Y:S01]  /*0060*/  S2UR UR8, SR_CgaCtaId ;  /* 0x00000000000879c3 */ /* 0x000f220000008800 */
[----:B-1----:R-:W-:-:S05]  /*0070*/  VIADD R0, R25, 0x7f ;  /* 0x0000007f19007836 */ /* 0x002fca0000000000 */
[----:B------:R-:W-:Y:S01]  /*0080*/  SHF.R.S32.HI R3, RZ, 0x1f, R0 ;  /* 0x0000001fff037819 */ /* 0x000fe20000011400 */
[----:B---3--:R-:W-:-:S03]  /*0090*/  VIADD R61, R61, 0x1f ;  /* 0x0000001f3d3d7836 */ /* 0x008fc60000000000 */
[----:B------:R-:W-:Y:S02]  /*00a0*/  LEA.HI R3, R3, R0, RZ, 0x7 ;  /* 0x0000000003037211 */ /* 0x000fe400078f38ff */
[----:B--2---:R-:W-:Y:S02]  /*00b0*/  IABS R8, R5 ;  /* 0x0000000500087213 */ /* 0x004fe40000000000 */
[----:B------:R-:W-:-:S05]  /*00c0*/  SHF.R.S32.HI R3, RZ, 0x7, R3 ;  /* 0x00000007ff037819 */ /* 0x000fca0000011403 */
[----:B------:R-:W-:-:S05]  /*00d0*/  IMAD.SHL.U32 R4, R3, 0x8, RZ ;  /* 0x0000000803047824 */ /* 0x000fca00078e00ff */
[-C--:B------:R-:W-:Y:S02]  /*00e0*/  IABS R7, R4.reuse ;  /* 0x0000000400077213 */ /* 0x080fe40000000000 */
[----:B------:R-:W-:Y:S02]  /*00f0*/  IABS R10, R4 ;  /* 0x00000004000a7213 */ /* 0x000fe40000000000 */
[----:B------:R-:W1:Y:S08]  /*0100*/  I2F.RP R0, R7 ;  /* 0x0000000700007306 */ /* 0x000e700000209400 */
[----:B-1----:R-:W1:Y:S02]  /*0110*/  MUFU.RCP R0, R0 ;  /* 0x0000000000007308 */ /* 0x002e640000001000 */
[----:B-1----:R-:W-:-:S02]  /*0120*/  VIADD R2, R0, 0xffffffe ;  /* 0x0ffffffe00027836 */ /* 0x002fc40000000000 */
[----:B------:R-:W-:-:S04]  /*0130*/  IMAD.MOV R0, RZ, RZ, -R10 ;  /* 0x000000ffff007224 */ /* 0x000fc800078e0a0a */
[----:B------:R1:W2:Y:S02]  /*0140*/  F2I.FTZ.U32.TRUNC.NTZ R3, R2 ;  /* 0x0000000200037305 */ /* 0x0002a4000021f000 */
[----:B-1----:R-:W-:Y:S02]  /*0150*/  IMAD.MOV.U32 R2, RZ, RZ, RZ ;  /* 0x000000ffff027224 */ /* 0x002fe400078e00ff */
[----:B--2---:R-:W-:-:S04]  /*0160*/  IMAD.MOV R6, RZ, RZ, -R3 ;  /* 0x000000ffff067224 */ /* 0x004fc800078e0a03 */
[----:B------:R-:W-:Y:S02]  /*0170*/  IMAD R9, R6, R7, RZ ;  /* 0x0000000706097224 */ /* 0x000fe400078e02ff */
[----:B------:R-:W-:Y:S02]  /*0180*/  IMAD.MOV.U32 R6, RZ, RZ, R8 ;  /* 0x000000ffff067224 */ /* 0x000fe400078e0008 */
[----:B------:R-:W-:-:S06]  /*0190*/  IMAD.HI.U32 R3, R3, R9, R2 ;  /* 0x0000000903037227 */ /* 0x000fcc00078e0002 */
[----:B------:R-:W-:-:S04]  /*01a0*/  IMAD.HI.U32 R3, R3, R6, RZ ;  /* 0x0000000603037227 */ /* 0x000fc800078e00ff */
[----:B------:R-:W-:-:S05]  /*01b0*/  IMAD R0, R3, R0, R6 ;  /* 0x0000000003007224 */ /* 0x000fca00078e0206 */
[----:B------:R-:W-:-:S13]  /*01c0*/  ISETP.GT.U32.AND P1, PT, R7, R0, PT ;  /* 0x000000000700720c */ /* 0x000fda0003f24070 */
[----:B------:R-:W-:Y:S02]  /*01d0*/  @!P1 IMAD.IADD R0, R0, 0x1, -R7 ;  /* 0x0000000100009824 */ /* 0x000fe400078e0a07 */
[----:B------:R-:W-:Y:S01]  /*01e0*/  @!P1 VIADD R3, R3, 0x1 ;  /* 0x0000000103039836 */ /* 0x000fe20000000000 */
[----:B------:R-:W-:Y:S02]  /*01f0*/  ISETP.NE.AND P1, PT, R4, RZ, PT ;  /* 0x000000ff0400720c */ /* 0x000fe40003f25270 */
[----:B------:R-:W-:Y:S02]  /*0200*/  ISETP.GE.U32.AND P0, PT, R0, R7, PT ;  /* 0x000000070000720c */ /* 0x000fe40003f06070 */
[----:B------:R-:W-:-:S04]  /*0210*/  LOP3.LUT R0, R5, R4, RZ, 0x3c, !PT ;  /* 0x0000000405007212 */ /* 0x000fc800078e3cff */
[----:B------:R-:W-:Y:S01]  /*0220*/  ISETP.GE.AND P2, PT, R0, RZ, PT ;  /* 0x000000ff0000720c */ /* 0x000fe20003f46270 */
[----:B------:R-:W-:-:S06]  /*0230*/  VIADD R0, R24, 0x3f ;  /* 0x0000003f18007836 */ /* 0x000fcc0000000000 */
[----:B------:R-:W-:-:S04]  /*0240*/  @P0 VIADD R3, R3, 0x1 ;  /* 0x0000000103030836 */ /* 0x000fc80000000000 */
[----:B------:R-:W-:Y:S01]  /*0250*/  IMAD.MOV.U32 R2, RZ, RZ, R3 ;  /* 0x000000ffff027224 */ /* 0x000fe200078e0003 */
[----:B------:R-:W-:-:S03]  /*0260*/  SHF.R.S32.HI R3, RZ, 0x1f, R0 ;  /* 0x0000001fff037819 */ /* 0x000fc60000011400 */
[----:B------:R-:W-:Y:S01]  /*0270*/  @!P2 IMAD.MOV R2, RZ, RZ, -R2 ;  /* 0x000000ffff02a224 */ /* 0x000fe200078e0a02 */
[----:B------:R-:W-:Y:S02]  /*0280*/  @!P1 LOP3.LUT R2, RZ, R4, RZ, 0x33, !PT ;  /* 0x00000004ff029212 */ /* 0x000fe400078e33ff */
[----:B------:R-:W-:-:S03]  /*0290*/  LEA.HI R3, R3, R0, RZ, 0x6 ;  /* 0x0000000003037211 */ /* 0x000fc600078f30ff */
[----:B------:R-:W-:Y:S02]  /*02a0*/  IMAD.SHL.U32 R6, R2, 0x8, RZ ;  /* 0x0000000802067824 */ /* 0x000fe400078e00ff */
[----:B------:R-:W-:-:S03]  /*02b0*/  IMAD.MOV R2, RZ, RZ, -R2 ;  /* 0x000000ffff027224 */ /* 0x000fc600078e0a02 */
[----:B------:R-:W-:Y:S01]  /*02c0*/  LEA.HI.SX32 R3, R3, -R6, 0x1a ;  /* 0x8000000603037211 */ /* 0x000fe200078fd2ff */
[----:B------:R-:W-:-:S03]  /*02d0*/  IMAD R11, R4, R2, R5 ;  /* 0x00000002040b7224 */ /* 0x000fc600078e0205 */
[----:B------:R-:W-:-:S04]  /*02e0*/  VIMNMX R8, R3, 0x8, PT ;  /* 0x0000000803087848 */ /* 0x000fc80003fe0100 */
[-C--:B------:R-:W-:Y:S02]  /*02f0*/  IABS R7, R8.reuse ;  /* 0x0000000800077213 */ /* 0x080fe40000000000 */
[----:B------:R-:W-:Y:S02]  /*0300*/  IABS R4, R8 ;  /* 0x0000000800047213 */ /* 0x000fe40000000000 */
[----:B------:R-:W1:Y:S01]  /*0310*/  I2F.RP R0, R7 ;  /* 0x0000000700007306 */ /* 0x000e620000209400 */
[C---:B------:R-:W-:Y:S02]  /*0320*/  R2UR UR5, R8.reuse ;  /* 0x00000000080572ca */ /* 0x040fe400000e0000 */
[----:B------:R-:W-:-:S11]  /*0330*/  R2UR UR6, R8 ;  /* 0x00000000080672ca */ /* 0x000fd600000e0000 */
[----:B------:R-:W-:Y:S01]  /*0340*/  UISETP.NE.AND UP0, UPT, UR5, URZ, UPT ;  /* 0x0000003f0500728c */ /* 0x000fe2000bf05270 */
[----:B-1----:R-:W1:Y:S02]  /*0350*/  MUFU.RCP R0, R0 ;  /* 0x0000000000007308 */ /* 0x002e640000001000 */
[----:B-1----:R-:W-:Y:S02]  /*0360*/  VIADD R3, R0, 0xffffffe ;  /* 0x0ffffffe00037836 */ /* 0x002fe40000000000 */
[----:B------:R-:W-:-:S04]  /*0370*/  IMAD.MOV R0, RZ, RZ, -R4 ;  /* 0x000000ffff007224 */ /* 0x000fc800078e0a04 */
[----:B------:R-:W1:Y:S02]  /*0380*/  F2I.FTZ.U32.TRUNC.NTZ R3, R3 ;  /* 0x0000000300037305 */ /* 0x000e64000021f000 */
[----:B-1----:R-:W-:-:S04]  /*0390*/  IMAD.MOV R9, RZ, RZ, -R3 ;  /* 0x000000ffff097224 */ /* 0x002fc800078e0a03 */
[----:B------:R-:W-:Y:S01]  /*03a0*/  IMAD.MOV.U32 R2, RZ, RZ, R9 ;  /* 0x000000ffff027224 */ /* 0x000fe200078e0009 */
[----:B------:R-:W-:-:S03]  /*03b0*/  IABS R9, R11 ;  /* 0x0000000b00097213 */ /* 0x000fc60000000000 */
[----:B------:R-:W-:Y:S02]  /*03c0*/  IMAD R5, R2, R7, RZ ;  /* 0x0000000702057224 */ /* 0x000fe400078e02ff */
[----:B------:R-:W-:-:S04]  /*03d0*/  IMAD.MOV.U32 R2, RZ, RZ, RZ ;  /* 0x000000ffff027224 */ /* 0x000fc800078e00ff */
[----:B------:R-:W-:-:S06]  /*03e0*/  IMAD.HI.U32 R2, R3, R5, R2 ;  /* 0x0000000503027227 */ /* 0x000fcc00078e0002 */
[----:B------:R-:W-:-:S04]  /*03f0*/  IMAD.HI.U32 R2, R2, R9, RZ ;  /* 0x0000000902027227 */ /* 0x000fc800078e00ff */
[----:B------:R-:W-:-:S05]  /*0400*/  IMAD R0, R2, R0, R9 ;  /* 0x0000000002007224 */ /* 0x000fca00078e0209 */
[----:B------:R-:W-:-:S13]  /*0410*/  ISETP.GT.U32.AND P1, PT, R7, R0, PT ;  /* 0x000000000700720c */ /* 0x000fda0003f24070 */
[----:B------:R-:W-:Y:S02]  /*0420*/  @!P1 IMAD.IADD R0, R0, 0x1, -R7 ;  /* 0x0000000100009824 */ /* 0x000fe400078e0a07 */
[----:B------:R-:W-:-:S03]  /*0430*/  @!P1 VIADD R2, R2, 0x1 ;  /* 0x0000000102029836 */ /* 0x000fc60000000000 */
[----:B------:R-:W-:Y:S02]  /*0440*/  ISETP.GE.U32.AND P0, PT, R0, R7, PT ;  /* 0x000000070000720c */ /* 0x000fe40003f06070 */
[----:B------:R-:W-:-:S04]  /*0450*/  LOP3.LUT R0, R11, R8, RZ, 0x3c, !PT ;  /* 0x000000080b007212 */ /* 0x000fc800078e3cff */
[----:B------:R-:W-:Y:S02]  /*0460*/  ISETP.GE.AND P2, PT, R0, RZ, PT ;  /* 0x000000ff0000720c */ /* 0x000fe40003f46270 */
[----:B------:R-:W1:Y:S05]  /*0470*/  S2R R0, SR_TID.X ;  /* 0x0000000000007919 */ /* 0x000e6a0000002100 */
[----:B------:R-:W-:Y:S01]  /*0480*/  @P0 VIADD R2, R2, 0x1 ;  /* 0x0000000102020836 */ /* 0x000fe20000000000 */
[----:B------:R-:W-:-:S05]  /*0490*/  ISETP.GT.AND P0, PT, R61, 0x1f, PT ;  /* 0x0000001f3d00780c */ /* 0x000fca0003f04270 */
[----:B------:R-:W-:-:S05]  /*04a0*/  @!P2 IMAD.MOV R2, RZ, RZ, -R2 ;  /* 0x000000ffff02a224 */ /* 0x000fca00078e0a02 */
[----:B------:R-:W-:-:S09]  /*04b0*/  R2UR UR4, R2 ;  /* 0x00000000020472ca */ /* 0x000fd200000e0000 */
[----:B------:R-:W-:-:S04]  /*04c0*/  @!UP0 ULOP3.LUT UR4, URZ, UR6, URZ, 0x33, !UPT ;  /* 0x000000063f048292 */ /* 0x000fc8000f8e333f */
[----:B------:R-:W-:Y:S02]  /*04d0*/  UIADD3 UR5, -UR4, URZ, URZ ;  /* 0x0000003f04057290 */ /* 0x000fe4000fffe13f */
[----:B------:R-:W-:Y:S01]  /*04e0*/  USHF.L.U32 UR9, UR4, 0x7, URZ ;  /* 0x0000000704097899 */ /* 0x000fe2000800063f */
[----:B-1----:R-:W-:Y:S02]  /*04f0*/  SHF.R.U32.HI R4, RZ, 0x6, R0 ;  /* 0x00000006ff047819 */ /* 0x002fe40000011600 */
[----:B------:R-:W-:Y:S01]  /*0500*/  LOP3.LUT R3, R0, 0x3f, RZ, 0xc0, !PT ;  /* 0x0000003f00037812 */ /* 0x000fe200078ec0ff */
[----:B------:R-:W-:Y:S01]  /*0510*/  IMAD R2, R8, UR5, R11 ;  /* 0x0000000508027c24 */ /* 0x000fe2000f8e020b */
[----:B------:R-:W-:Y:S01]  /*0520*/  UMOV UR5, 0x400 ;  /* 0x0000040000057882 */ /* 0x000fe20000000000 */
[----:B------:R-:W-:Y:S01]  /*0530*/  SGXT.U32 R4, R4, 0x2 ;  /* 0x000000020404781a */ /* 0x000fe20000000000 */
[----:B----4-:R-:W-:Y:S01]  /*0540*/  ULEA UR8, UR8, UR5, 0x18 ;  /* 0x0000000508087291 */ /* 0x010fe2000f8ec03f */
[----:B------:R-:W-:Y:S01]  /*0550*/  IMAD.IADD R2, R6, 0x1, R2 ;  /* 0x0000000106027824 */ /* 0x000fe200078e0202 */
[----:B------:R-:W-:-:S02]  /*0560*/  LEA.HI R5, R0, 0x1c, RZ, 0x1a ;  /* 0x0000001c00057811 */ /* 0x000fc400078fd0ff */
[----:B------:R-:W-:Y:S01]  /*0570*/  LOP3.LUT R6, R4, 0x4, RZ, 0xfc, !PT ;  /* 0x0000000404067812 */ /* 0x000fe200078efcff */
[----:B------:R-:W-:Y:S01]  /*0580*/  IMAD R2, R2, 0x40, R3 ;  /* 0x0000004002027824 */ /* 0x000fe200078e0203 */
[----:B------:R-:W-:Y:S02]  /*0590*/  LEA.HI R3, R0, 0xc, RZ, 0x1a ;  /* 0x0000000c00037811 */ /* 0x000fe400078fd0ff */
[C---:B------:R-:W-:Y:S02]  /*05a0*/  LOP3.LUT R7, R4.reuse, 0x8, RZ, 0xfc, !PT ;  /* 0x0000000804077812 */ /* 0x040fe400078efcff */
[C---:B------:R-:W-:Y:S02]  /*05b0*/  LOP3.LUT R8, R4.reuse, 0x10, RZ, 0xfc, !PT ;  /* 0x0000001004087812 */ /* 0x040fe400078efcff */
[C---:B------:R-:W-:Y:S02]  /*05c0*/  LOP3.LUT R9, R4.reuse, 0x14, RZ, 0xfc, !PT ;  /* 0x0000001404097812 */ /* 0x040fe400078efcff */
[----:B------:R-:W-:Y:S01]  /*05d0*/  LOP3.LUT R10, R4, 0x18, RZ, 0xfc, !PT ;  /* 0x00000018040a7812 */ /* 0x000fe200078efcff */
[----:B0-----:R-:W-:Y:S06]  /*05e0*/  @P0 BRA `(.L_x_0) ;  /* 0x00000000004c0947 */ /* 0x001fec0003800000 */
[C---:B------:R-:W-:Y:S02]  /*05f0*/  LOP3.LUT R11, R0.reuse, 0x80, RZ, 0xc0, !PT ;  /* 0x00000080000b7812 */ /* 0x040fe400078ec0ff */
[----:B------:R-:W-:Y:S02]  /*0600*/  CS2R R24, SRZ ;  /* 0x0000000000187805 */ /* 0x000fe4000001ff00 */
[----:B------:R-:W-:Y:S02]  /*0610*/  LOP3.LUT R12, R0, 0x4, RZ, 0xc0, !PT ;  /* 0x00000004000c7812 */ /* 0x000fe400078ec0ff */
[----:B------:R-:W-:Y:S02]  /*0620*/  CS2R R26, SRZ ;  /* 0x00000000001a7805 */ /* 0x000fe4000001ff00 */
[----:B------:R-:W-:Y:S02]  /*0630*/  CS2R R28, SRZ ;  /* 0x00000000001c7805 */ /* 0x000fe4000001ff00 */
[----:B------:R-:W-:-:S02]  /*0640*/  CS2R R30, SRZ ;  /* 0x00000000001e7805 */ /* 0x000fc4000001ff00 */
[----:B------:R-:W-:Y:S02]  /*0650*/  CS2R R32, SRZ ;  /* 0x0000000000207805 */ /* 0x000fe4000001ff00 */
[----:B------:R-:W-:Y:S02]  /*0660*/  CS2R R34, SRZ ;  /* 0x0000000000227805 */ /* 0x000fe4000001ff00 */
[----:B------:R-:W-:Y:S02]  /*0670*/  CS2R R36, SRZ ;  /* 0x0000000000247805 */ /* 0x000fe4000001ff00 */
        /* <DEDUP_REMOVED lines=8> */
[----:B------:R-:W-:Y:S01]  /*0700*/  CS2R R54, SRZ ;  /* 0x0000000000367805 */ /* 0x000fe2000001ff00 */
[----:B------:R-:W-:Y:S06]  /*0710*/  BRA `(.L_x_1) ;  /* 0x00000020008c7947 */ /* 0x000fec0003800000 */
.L_x_0:
[----:B------:R-:W-:Y:S02]  /*0720*/  IABS R12, R24 ;  /* 0x00000018000c7213 */ /* 0x000fe40000000000 */
[----:B------:R-:W-:Y:S02]  /*0730*/  CS2R R50, SRZ ;  /* 0x0000000000327805 */ /* 0x000fe4000001ff00 */
[----:B------:R-:W-:Y:S02]  /*0740*/  IABS R11, R25 ;  /* 0x00000019000b7213 */ /* 0x000fe40000000000 */
[----:B------:R-:W-:Y:S01]  /*0750*/  CS2R R52, SRZ ;  /* 0x0000000000347805 */ /* 0x000fe2000001ff00 */
[----:B------:R-:W0:Y:S01]  /*0760*/  I2F.RP R18, R12 ;  /* 0x0000000c00127306 */ /* 0x000e220000209400 */
[----:B------:R-:W-:Y:S02]  /*0770*/  SHF.R.U32.HI R14, RZ, 0x5, R0 ;  /* 0x00000005ff0e7819 */ /* 0x000fe40000011600 */
[----:B------:R-:W-:-:S02]  /*0780*/  CS2R R54, SRZ ;  /* 0x0000000000367805 */ /* 0x000fc4000001ff00 */
[----:B------:R-:W-:Y:S02]  /*0790*/  IABS R21, R2 ;  /* 0x0000000200157213 */ /* 0x000fe40000000000 */
[----:B------:R-:W-:Y:S02]  /*07a0*/  R2UR UR13, R14 ;  /* 0x000000000e0d72ca */ /* 0x000fe400000e0000 */
[----:B------:R-:W-:Y:S01]  /*07b0*/  SHF.R.S32.HI R48, RZ, 0x2, R0 ;  /* 0x00000002ff307819 */ /* 0x000fe20000011400 */
[----:B------:R-:W1:Y:S01]  /*07c0*/  I2F.RP R13, R11 ;  /* 0x0000000b000d7306 */ /* 0x000e620000209400 */
[----:B------:R-:W-:Y:S02]  /*07d0*/  LOP3.LUT R60, R0, 0x1f, RZ, 0xc0, !PT ;  /* 0x0000001f003c7812 */ /* 0x000fe400078ec0ff */
[----:B------:R-:W-:-:S05]  /*07e0*/  SGXT R48, R48, 0x1 ;  /* 0x000000013030781a */ /* 0x000fca0000000200 */
[----:B0-----:R-:W0:Y:S02]  /*07f0*/  MUFU.RCP R18, R18 ;  /* 0x0000001200127308 */ /* 0x001e240000001000 */
[----:B------:R-:W-:Y:S02]  /*0800*/  UIADD3 UR4, UR9, UR13, URZ ;  /* 0x0000000d09047290 */ /* 0x000fe4000fffe03f */
[----:B------:R-:W-:Y:S02]  /*0810*/  ULOP3.LUT UR25, UR9, 0x7, UR13, 0xf8, !UPT ;  /* 0x0000000709197892 */ /* 0x000fe4000f8ef80d */
[----:B------:R-:W-:Y:S02]  /*0820*/  UIADD3 UR5, UR4, 0x78, URZ ;  /* 0x0000007804057890 */ /* 0x000fe4000fffe03f */
[----:B-1----:R-:W1:Y:S01]  /*0830*/  MUFU.RCP R13, R13 ;  /* 0x0000000d000d7308 */ /* 0x002e620000001000 */
[----:B------:R-:W-:Y:S02]  /*0840*/  ULOP3.LUT UR6, UR25, 0x70, URZ, 0xfc, !UPT ;  /* 0x0000007019067892 */ /* 0x000fe4000f8efc3f */
[----:B------:R-:W-:-:S02]  /*0850*/  ULOP3.LUT UR7, UR25, 0x68, URZ, 0xfc, !UPT ;  /* 0x0000006819077892 */ /* 0x000fc4000f8efc3f */
[----:B------:R-:W-:Y:S02]  /*0860*/  ULOP3.LUT UR14, UR25, 0x60, URZ, 0xfc, !UPT ;  /* 0x00000060190e7892 */ /* 0x000fe4000f8efc3f */
[----:B------:R-:W-:Y:S01]  /*0870*/  UIADD3 UR15, UR4, 0x58, URZ ;  /* 0x00000058040f7890 */ /* 0x000fe2000fffe03f */
[----:B0-----:R-:W-:Y:S01]  /*0880*/  VIADD R16, R18, 0xffffffe ;  /* 0x0ffffffe12107836 */ /* 0x001fe20000000000 */
[----:B------:R-:W-:Y:S02]  /*0890*/  ULOP3.LUT UR16, UR25, 0x50, URZ, 0xfc, !UPT ;  /* 0x0000005019107892 */ /* 0x000fe4000f8efc3f */
[----:B------:R-:W-:Y:S01]  /*08a0*/  ULOP3.LUT UR17, UR25, 0x48, URZ, 0xfc, !UPT ;  /* 0x0000004819117892 */ /* 0x000fe2000f8efc3f */
[----:B------:R0:W2:Y:S01]  /*08b0*/  F2I.FTZ.U32.TRUNC.NTZ R17, R16 ;  /* 0x0000001000117305 */ /* 0x0000a2000021f000 */
[----:B------:R-:W-:Y:S02]  /*08c0*/  UIADD3 UR19, UR4, 0x38, URZ ;  /* 0x0000003804137890 */ /* 0x000fe4000fffe03f */
[----:B------:R-:W-:Y:S01]  /*08d0*/  ULOP3.LUT UR20, UR25, 0x30, URZ, 0xfc, !UPT ;  /* 0x0000003019147892 */ /* 0x000fe2000f8efc3f */
[----:B-1----:R-:W-:Y:S01]  /*08e0*/  VIADD R14, R13, 0xffffffe ;  /* 0x0ffffffe0d0e7836 */ /* 0x002fe20000000000 */
[----:B------:R-:W-:-:S02]  /*08f0*/  ULOP3.LUT UR21, UR25, 0x28, URZ, 0xfc, !UPT ;  /* 0x0000002819157892 */ /* 0x000fc4000f8efc3f */
[----:B------:R-:W-:Y:S01]  /*0900*/  ULOP3.LUT UR18, UR25, 0x40, URZ, 0xfc, !UPT ;  /* 0x0000004019127892 */ /* 0x000fe2000f8efc3f */
[----:B------:R1:W3:Y:S01]  /*0910*/  F2I.FTZ.U32.TRUNC.NTZ R15, R14 ;  /* 0x0000000e000f7305 */ /* 0x0002e2000021f000 */
[----:B0-----:R-:W-:Y:S01]  /*0920*/  IMAD.MOV.U32 R16, RZ, RZ, RZ ;  /* 0x000000ffff107224 */ /* 0x001fe200078e00ff */
[----:B------:R-:W-:Y:S01]  /*0930*/  ULOP3.LUT UR23, UR25, 0x10, URZ, 0xfc, !UPT ;  /* 0x0000001019177892 */ /* 0x000fe2000f8efc3f */
[----:B------:R-:W-:Y:S01]  /*0940*/  IMAD.U32 R23, RZ, RZ, UR20 ;  /* 0x00000014ff177e24 */ /* 0x000fe2000f8e00ff */
[----:B------:R-:W-:Y:S02]  /*0950*/  ULOP3.LUT UR22, UR25, 0x20, URZ, 0xfc, !UPT ;  /* 0x0000002019167892 */ /* 0x000fe4000f8efc3f */
[----:B------:R-:W-:Y:S01]  /*0960*/  UIADD3 UR4, UR4, 0x18, URZ ;  /* 0x0000001804047890 */ /* 0x000fe2000fffe03f */
[----:B--2---:R-:W-:Y:S01]  /*0970*/  IMAD.MOV R19, RZ, RZ, -R17 ;  /* 0x000000ffff137224 */ /* 0x004fe200078e0a11 */
[----:B------:R-:W-:Y:S01]  /*0980*/  IABS R36, R23 ;  /* 0x0000001700247213 */ /* 0x000fe20000000000 */
[----:B-1----:R-:W-:Y:S01]  /*0990*/  IMAD.U32 R14, RZ, RZ, UR5 ;  /* 0x00000005ff0e7e24 */ /* 0x002fe2000f8e00ff */
[----:B------:R-:W-:Y:S01]  /*09a0*/  ULOP3.LUT UR24, UR25, 0x8, URZ, 0xfc, !UPT ;  /* 0x0000000819187892 */ /* 0x000fe2000f8efc3f */
[----:B------:R-:W-:-:S02]  /*09b0*/  IMAD R13, R19, R12, RZ ;  /* 0x0000000c130d7224 */ /* 0x000fc400078e02ff */
[----:B------:R-:W-:Y:S02]  /*09c0*/  IMAD.U32 R19, RZ, RZ, UR14 ;  /* 0x0000000eff137e24 */ /* 0x000fe4000f8e00ff */
[----:B---3--:R-:W-:Y:S02]  /*09d0*/  IMAD.MOV R18, RZ, RZ, -R15 ;  /* 0x000000ffff127224 */ /* 0x008fe400078e0a0f */
[----:B------:R-:W-:Y:S01]  /*09e0*/  IMAD.HI.U32 R16, R17, R13, R16 ;  /* 0x0000000d11107227 */ /* 0x000fe200078e0010 */
[----:B------:R-:W-:-:S03]  /*09f0*/  IABS R22, R19 ;  /* 0x0000001300167213 */ /* 0x000fc60000000000 */
[----:B------:R-:W-:Y:S01]  /*0a00*/  IMAD R13, R18, R11, RZ ;  /* 0x0000000b120d7224 */ /* 0x000fe200078e02ff */
[----:B------:R-:W-:Y:S01]  /*0a10*/  IABS R18, R14 ;  /* 0x0000000e00127213 */ /* 0x000fe20000000000 */
[----:B------:R-:W-:Y:S02]  /*0a20*/  IMAD.MOV.U32 R14, RZ, RZ, RZ ;  /* 0x000000ffff0e7224 */ /* 0x000fe400078e00ff */
[----:B------:R-:W-:Y:S02]  /*0a30*/  IMAD.U32 R17, RZ, RZ, UR6 ;  /* 0x00000006ff117e24 */ /* 0x000fe4000f8e00ff */
[----:B------:R-:W-:-:S04]  /*0a40*/  IMAD.HI.U32 R14, R15, R13, R14 ;  /* 0x0000000d0f0e7227 */ /* 0x000fc800078e000e */
[----:B------:R-:W-:-:S04]  /*0a50*/  IMAD.HI.U32 R16, R16, R21, RZ ;  /* 0x0000001510107227 */ /* 0x000fc800078e00ff */
[----:B------:R-:W-:Y:S01]  /*0a60*/  IMAD.MOV.U32 R15, RZ, RZ, R18 ;  /* 0x000000ffff0f7224 */ /* 0x000fe200078e0012 */
[----:B------:R-:W-:Y:S01]  /*0a70*/  IABS R18, R17 ;  /* 0x0000001100127213 */ /* 0x000fe20000000000 */
[----:B------:R-:W-:Y:S02]  /*0a80*/  IMAD.MOV R16, RZ, RZ, -R16 ;  /* 0x000000ffff107224 */ /* 0x000fe400078e0a10 */
[----:B------:R-:W-:Y:S02]  /*0a90*/  IMAD.U32 R17, RZ, RZ, UR7 ;  /* 0x00000007ff117e24 */ /* 0x000fe4000f8e00ff */
[----:B------:R-:W-:-:S03]  /*0aa0*/  IMAD.HI.U32 R13, R14, R15, RZ ;  /* 0x0000000f0e0d7227 */ /* 0x000fc600078e00ff */
[----:B------:R-:W-:Y:S01]  /*0ab0*/  IABS R20, R17 ;  /* 0x0000001100147213 */ /* 0x000fe20000000000 */
[----:B------:R-:W-:Y:S02]  /*0ac0*/  IMAD R21, R12, R16, R21 ;  /* 0x000000100c157224 */ /* 0x000fe400078e0215 */
[----:B------:R-:W-:Y:S02]  /*0ad0*/  IMAD.MOV R16, RZ, RZ, -R13 ;  /* 0x000000ffff107224 */ /* 0x000fe400078e0a0d */
[----:B------:R-:W-:Y:S01]  /*0ae0*/  IMAD.HI.U32 R13, R14, R18, RZ ;  /* 0x000000120e0d7227 */ /* 0x000fe200078e00ff */
[----:B------:R-:W-:-:S03]  /*0af0*/  ISETP.GT.U32.AND P2, PT, R12, R21, PT ;  /* 0x000000150c00720c */ /* 0x000fc60003f44070 */
[----:B------:R-:W-:Y:S02]  /*0b00*/  IMAD.U32 R17, RZ, RZ, UR15 ;  /* 0x0000000fff117e24 */ /* 0x000fe4000f8e00ff */
[C---:B------:R-:W-:Y:S02]  /*0b10*/  IMAD R16, R11.reuse, R16, R15 ;  /* 0x000000100b107224 */ /* 0x040fe400078e020f */
[----:B------:R-:W-:Y:S01]  /*0b20*/  IMAD.MOV R15, RZ, RZ, -R13 ;  /* 0x000000ffff0f7224 */ /* 0x000fe200078e0a0d */
[----:B------:R-:W-:Y:S01]  /*0b30*/  IABS R26, R17 ;  /* 0x00000011001a7213 */ /* 0x000fe20000000000 */
[----:B------:R-:W-:Y:S01]  /*0b40*/  IMAD.HI.U32 R13, R14, R20, RZ ;  /* 0x000000140e0d7227 */ /* 0x000fe200078e00ff */
[----:B------:R-:W-:-:S03]  /*0b50*/  ISETP.GT.U32.AND P3, PT, R11, R16, PT ;  /* 0x000000100b00720c */ /* 0x000fc60003f64070 */
[----:B------:R-:W-:Y:S02]  /*0b60*/  IMAD R18, R11, R15, R18 ;  /* 0x0000000f0b127224 */ /* 0x000fe400078e0212 */
[----:B------:R-:W-:-:S03]  /*0b70*/  IMAD.HI.U32 R15, R14, R22, RZ ;  /* 0x000000160e0f7227 */ /* 0x000fc600078e00ff */
[----:B------:R-:W-:Y:S01]  /*0b80*/  ISETP.GT.U32.AND P6, PT, R11, R18, PT ;  /* 0x000000120b00720c */ /* 0x000fe20003fc4070 */
[----:B------:R-:W-:Y:S02]  /*0b90*/  IMAD.MOV R17, RZ, RZ, -R13 ;  /* 0x000000ffff117224 */ /* 0x000fe400078e0a0d */
[----:B------:R-:W-:Y:S02]  /*0ba0*/  IMAD.U32 R19, RZ, RZ, UR16 ;  /* 0x00000010ff137e24 */ /* 0x000fe4000f8e00ff */
[----:B------:R-:W-:-:S03]  /*0bb0*/  IMAD.HI.U32 R13, R14, R26, RZ ;  /* 0x0000001a0e0d7227 */ /* 0x000fc600078e00ff */
[----:B------:R-:W-:Y:S01]  /*0bc0*/  IABS R28, R19 ;  /* 0x00000013001c7213 */ /* 0x000fe20000000000 */
[----:B------:R-:W-:Y:S02]  /*0bd0*/  IMAD.MOV R15, RZ, RZ, -R15 ;  /* 0x000000ffff0f7224 */ /* 0x000fe400078e0a0f */
[----:B------:R-:W-:Y:S02]  /*0be0*/  IMAD.MOV R13, RZ, RZ, -R13 ;  /* 0x000000ffff0d7224 */ /* 0x000fe400078e0a0d */
[C---:B------:R-:W-:Y:S02]  /*0bf0*/  IMAD R22, R11.reuse, R15, R22 ;  /* 0x0000000f0b167224 */ /* 0x040fe400078e0216 */
[C---:B------:R-:W-:Y:S02]  /*0c00*/  IMAD R26, R11.reuse, R13, R26 ;  /* 0x0000000d0b1a7224 */ /* 0x040fe400078e021a */
[----:B------:R-:W-:Y:S01]  /*0c10*/  IMAD.U32 R15, RZ, RZ, UR17 ;  /* 0x00000011ff0f7e24 */ /* 0x000fe2000f8e00ff */
[C---:B------:R-:W-:Y:S01]  /*0c20*/  ISETP.GT.U32.AND P4, PT, R11.reuse, R22, PT ;  /* 0x000000160b00720c */ /* 0x040fe20003f84070 */
[----:B------:R-:W-:Y:S01]  /*0c30*/  IMAD.HI.U32 R13, R14, R28, RZ ;  /* 0x0000001c0e0d7227 */ /* 0x000fe200078e00ff */
[----:B------:R-:W-:-:S02]  /*0c40*/  ISETP.GT.U32.AND P5, PT, R11, R26, PT ;  /* 0x0000001a0b00720c */ /* 0x000fc40003fa4070 */
[----:B------:R-:W-:Y:S01]  /*0c50*/  IABS R30, R15 ;  /* 0x0000000f001e7213 */ /* 0x000fe20000000000 */
[----:B------:R-:W-:Y:S02]  /*0c60*/  IMAD.MOV R13, RZ, RZ, -R13 ;  /* 0x000000ffff0d7224 */ /* 0x000fe400078e0a0d */
[----:B------:R-:W-:Y:S02]  /*0c70*/  IMAD.U32 R19, RZ, RZ, UR19 ;  /* 0x00000013ff137e24 */ /* 0x000fe4000f8e00ff */
[----:B------:R-:W-:Y:S02]  /*0c80*/  IMAD R28, R11, R13, R28 ;  /* 0x0000000d0b1c7224 */ /* 0x000fe400078e021c */
[----:B------:R-:W-:Y:S01]  /*0c90*/  IMAD.HI.U32 R13, R14, R30, RZ ;  /* 0x0000001e0e0d7227 */ /* 0x000fe200078e00ff */
[----:B------:R-:W-:-:S03]  /*0ca0*/  IABS R34, R19 ;  /* 0x0000001300227213 */ /* 0x000fc60000000000 */
[----:B------:R-:W-:Y:S02]  /*0cb0*/  IMAD.MOV R13, RZ, RZ, -R13 ;  /* 0x000000ffff0d7224 */ /* 0x000fe400078e0a0d */
[C---:B------:R-:W-:Y:S02]  /*0cc0*/  IMAD R20, R11.reuse, R17, R20 ;  /* 0x000000110b147224 */ /* 0x040fe400078e0214 */
[C---:B------:R-:W-:Y:S02]  /*0cd0*/  IMAD R30, R11.reuse, R13, R30 ;  /* 0x0000000d0b1e7224 */ /* 0x040fe400078e021e */
[----:B------:R-:W-:Y:S01]  /*0ce0*/  IMAD.U32 R13, RZ, RZ, UR21 ;  /* 0x00000015ff0d7e24 */ /* 0x000fe2000f8e00ff */
[----:B------:R-:W-:Y:S01]  /*0cf0*/  ISETP.GT.U32.AND P0, PT, R11, R20, PT ;  /* 0x000000140b00720c */ /* 0x000fe20003f04070 */
[----:B------:R-:W-:Y:S02]  /*0d00*/  IMAD.U32 R17, RZ, RZ, UR18 ;  /* 0x00000012ff117e24 */ /* 0x000fe4000f8e00ff */
[----:B------:R-:W-:Y:S01]  /*0d10*/  IMAD.HI.U32 R19, R14, R36, RZ ;  /* 0x000000240e137227 */ /* 0x000fe200078e00ff */
[----:B------:R-:W-:-:S02]  /*0d20*/  IABS R38, R13 ;  /* 0x0000000d00267213 */ /* 0x000fc40000000000 */
[----:B------:R-:W-:Y:S01]  /*0d30*/  IABS R32, R17 ;  /* 0x0000001100207213 */ /* 0x000fe20000000000 */
[----:B------:R-:W-:Y:S02]  /*0d40*/  IMAD.U32 R13, RZ, RZ, UR25 ;  /* 0x00000019ff0d7e24 */ /* 0x000fe4000f8e00ff */
[----:B------:R-:W-:-:S03]  /*0d50*/  IMAD.HI.U32 R17, R14, R34, RZ ;  /* 0x000000220e117227 */ /* 0x000fc600078e00ff */
[----:B------:R-:W-:Y:S01]  /*0d60*/  IABS R46, R13 ;  /* 0x0000000d002e7213 */ /* 0x000fe20000000000 */
[----:B------:R-:W-:Y:S02]  /*0d70*/  IMAD.MOV R17, RZ, RZ, -R17 ;  /* 0x000000ffff117224 */ /* 0x000fe400078e0a11 */
[----:B------:R-:W-:Y:S02]  /*0d80*/  IMAD.MOV R19, RZ, RZ, -R19 ;  /* 0x000000ffff137224 */ /* 0x000fe400078e0a13 */
[----:B------:R-:W-:-:S04]  /*0d90*/  IMAD.HI.U32 R13, R14, R38, RZ ;  /* 0x000000260e0d7227 */ /* 0x000fc800078e00ff */
[C---:B------:R-:W-:Y:S02]  /*0da0*/  IMAD R34, R11.reuse, R17, R34 ;  /* 0x000000110b227224 */ /* 0x040fe400078e0222 */
[----:B------:R-:W-:Y:S02]  /*0db0*/  IMAD R36, R11, R19, R36 ;  /* 0x000000130b247224 */ /* 0x000fe400078e0224 */
[----:B------:R-:W-:Y:S02]  /*0dc0*/  IMAD.MOV R17, RZ, RZ, -R13 ;  /* 0x000000ffff117224 */ /* 0x000fe400078e0a0d */
[----:B------:R-:W-:Y:S02]  /*0dd0*/  IMAD.U32 R19, RZ, RZ, UR23 ;  /* 0x00000017ff137e24 */ /* 0x000fe4000f8e00ff */
[----:B------:R-:W-:-:S04]  /*0de0*/  IMAD.HI.U32 R13, R14, R46, RZ ;  /* 0x0000002e0e0d7227 */ /* 0x000fc800078e00ff */
[----:B------:R-:W-:Y:S01]  /*0df0*/  IMAD R38, R11, R17, R38 ;  /* 0x000000110b267224 */ /* 0x000fe200078e0226 */
[----:B------:R-:W-:Y:S01]  /*0e00*/  IABS R17, R19 ;  /* 0x0000001300117213 */ /* 0x000fe20000000000 */
[----:B------:R-:W-:Y:S02]  /*0e10*/  IMAD.MOV R19, RZ, RZ, -R13 ;  /* 0x000000ffff137224 */ /* 0x000fe400078e0a0d */
[----:B------:R-:W-:-:S04]  /*0e20*/  IMAD.HI.U32 R15, R14, R32, RZ ;  /* 0x000000200e0f7227 */ /* 0x000fc800078e00ff */
[----:B------:R-:W-:Y:S02]  /*0e30*/  IMAD R46, R11, R19, R46 ;  /* 0x000000130b2e7224 */ /* 0x000fe400078e022e */
[----:B------:R-:W-:Y:S02]  /*0e40*/  IMAD.MOV R15, RZ, RZ, -R15 ;  /* 0x000000ffff0f7224 */ /* 0x000fe400078e0a0f */
[----:B------:R-:W-:Y:S01]  /*0e50*/  @!P2 IMAD.IADD R21, R21, 0x1, -R12 ;  /* 0x000000011515a824 */ /* 0x000fe200078e0a0c */
[C---:B------:R-:W-:Y:S01]  /*0e60*/  ISETP.GT.U32.AND P1, PT, R11.reuse, R46, PT ;  /* 0x0000002e0b00720c */ /* 0x040fe20003f24070 */
[C---:B------:R-:W-:Y:S01]  /*0e70*/  IMAD R32, R11.reuse, R15, R32 ;  /* 0x0000000f0b207224 */ /* 0x040fe200078e0220 */
[----:B------:R-:W-:Y:S01]  /*0e80*/  ISETP.GT.U32.AND P2, PT, R11, R28, PT ;  /* 0x0000001c0b00720c */ /* 0x000fe20003f44070 */
[----:B------:R-:W-:Y:S02]  /*0e90*/  IMAD.U32 R15, RZ, RZ, UR22 ;  /* 0x00000016ff0f7e24 */ /* 0x000fe4000f8e00ff */
[----:B------:R-:W-:-:S02]  /*0ea0*/  @!P3 IMAD.IADD R16, R16, 0x1, -R11 ;  /* 0x000000011010b824 */ /* 0x000fc400078e0a0b */
[--C-:B------:R-:W-:Y:S01]  /*0eb0*/  @!P0 IMAD.IADD R20, R20, 0x1, -R11.reuse ;  /* 0x0000000114148824 */ /* 0x100fe200078e0a0b */
[----:B------:R-:W-:Y:S01]  /*0ec0*/  IABS R40, R15 ;  /* 0x0000000f00287213 */ /* 0x000fe20000000000 */
[----:B------:R-:W-:Y:S01]  /*0ed0*/  IMAD.U32 R15, RZ, RZ, UR4 ;  /* 0x00000004ff0f7e24 */ /* 0x000fe2000f8e00ff */
[C---:B------:R-:W-:Y:S01]  /*0ee0*/  ISETP.GT.U32.AND P0, PT, R11.reuse, R16, PT ;  /* 0x000000100b00720c */ /* 0x040fe20003f04070 */
[--C-:B------:R-:W-:Y:S02]  /*0ef0*/  @!P4 IMAD.IADD R22, R22, 0x1, -R11.reuse ;  /* 0x000000011616c824 */ /* 0x100fe400078e0a0b */
[--C-:B------:R-:W-:Y:S01]  /*0f00*/  @!P1 IMAD.IADD R46, R46, 0x1, -R11.reuse ;  /* 0x000000012e2e9824 */ /* 0x100fe200078e0a0b */
[----:B------:R-:W-:Y:S01]  /*0f10*/  IABS R42, R15 ;  /* 0x0000000f002a7213 */ /* 0x000fe20000000000 */
[----:B------:R-:W-:Y:S01]  /*0f20*/  IMAD.HI.U32 R15, R14, R40, RZ ;  /* 0x000000280e0f7227 */ /* 0x000fe200078e00ff */
[----:B------:R-:W-:Y:S02]  /*0f30*/  ISETP.GT.U32.AND P1, PT, R12, R21, PT ;  /* 0x000000150c00720c */ /* 0x000fe40003f24070 */
[C---:B------:R-:W-:Y:S01]  /*0f40*/  ISETP.GT.U32.AND P3, PT, R11.reuse, R46, PT ;  /* 0x0000002e0b00720c */ /* 0x040fe20003f64070 */
[--C-:B------:R-:W-:Y:S01]  /*0f50*/  @!P5 IMAD.IADD R26, R26, 0x1, -R11.reuse ;  /* 0x000000011a1ad824 */ /* 0x100fe200078e0a0b */
[----:B------:R-:W-:Y:S01]  /*0f60*/  ISETP.GT.U32.AND P5, PT, R11, R20, PT ;  /* 0x000000140b00720c */ /* 0x000fe20003fa4070 */
[----:B------:R-:W-:-:S02]  /*0f70*/  @!P2 IMAD.IADD R28, R28, 0x1, -R11 ;  /* 0x000000011c1ca824 */ /* 0x000fc400078e0a0b */
[----:B------:R-:W-:Y:S02]  /*0f80*/  IMAD.MOV R15, RZ, RZ, -R15 ;  /* 0x000000ffff0f7224 */ /* 0x000fe400078e0a0f */
[----:B------:R-:W-:Y:S01]  /*0f90*/  IMAD.U32 R23, RZ, RZ, UR24 ;  /* 0x00000018ff177e24 */ /* 0x000fe2000f8e00ff */
[----:B------:R-:W-:Y:S01]  /*0fa0*/  ISETP.GT.U32.AND P2, PT, R11, R28, PT ;  /* 0x0000001c0b00720c */ /* 0x000fe20003f44070 */
[----:B------:R-:W-:-:S03]  /*0fb0*/  IMAD.HI.U32 R13, R14, R42, RZ ;  /* 0x0000002a0e0d7227 */ /* 0x000fc600078e00ff */
[----:B------:R-:W-:Y:S01]  /*0fc0*/  IABS R23, R23 ;  /* 0x0000001700177213 */ /* 0x000fe20000000000 */
[----:B------:R-:W-:Y:S01]  /*0fd0*/  @!P6 IMAD.IADD R18, R18, 0x1, -R11 ;  /* 0x000000011212e824 */ /* 0x000fe200078e0a0b */
[C---:B------:R-:W-:Y:S01]  /*0fe0*/  ISETP.GT.U32.AND P6, PT, R11.reuse, R22, PT ;  /* 0x000000160b00720c */ /* 0x040fe20003fc4070 */
[C---:B------:R-:W-:Y:S02]  /*0ff0*/  IMAD R40, R11.reuse, R15, R40 ;  /* 0x0000000f0b287224 */ /* 0x040fe400078e0228 */
[----:B------:R-:W-:Y:S01]  /*1000*/  IMAD.MOV R15, RZ, RZ, -R13 ;  /* 0x000000ffff0f7224 */ /* 0x000fe200078e0a0d */
[C---:B------:R-:W-:Y:S01]  /*1010*/  ISETP.GT.U32.AND P4, PT, R11.reuse, R18, PT ;  /* 0x000000120b00720c */ /* 0x040fe20003f84070 */
[----:B------:R-:W-:Y:S01]  /*1020*/  @!P3 IMAD.IADD R46, R46, 0x1, -R11 ;  /* 0x000000012e2eb824 */ /* 0x000fe200078e0a0b */
[----:B------:R-:W-:Y:S01]  /*1030*/  ISETP.GT.U32.AND P3, PT, R11, R30, PT ;  /* 0x0000001e0b00720c */ /* 0x000fe20003f64070 */
[----:B------:R-:W-:-:S04]  /*1040*/  IMAD.HI.U32 R13, R14, R17, RZ ;  /* 0x000000110e0d7227 */ /* 0x000fc800078e00ff */
[C---:B------:R-:W-:Y:S02]  /*1050*/  IMAD R42, R11.reuse, R15, R42 ;  /* 0x0000000f0b2a7224 */ /* 0x040fe400078e022a */
[----:B------:R-:W-:Y:S02]  /*1060*/  IMAD.MOV.U32 R15, RZ, RZ, R23 ;  /* 0x000000ffff0f7224 */ /* 0x000fe400078e0017 */
[----:B------:R-:W-:Y:S01]  /*1070*/  @!P5 IMAD.IADD R20, R20, 0x1, -R11 ;  /* 0x000000011414d824 */ /* 0x000fe200078e0a0b */
[----:B------:R-:W-:Y:S01]  /*1080*/  ISETP.GT.U32.AND P5, PT, R11, R34, PT ;  /* 0x000000220b00720c */ /* 0x000fe20003fa4070 */
[----:B------:R-:W-:Y:S02]  /*1090*/  IMAD.MOV R44, RZ, RZ, -R13 ;  /* 0x000000ffff2c7224 */ /* 0x000fe400078e0a0d */
[----:B------:R-:W-:-:S04]  /*10a0*/  IMAD.HI.U32 R13, R14, R15, RZ ;  /* 0x0000000f0e0d7227 */ /* 0x000fc800078e00ff */
[----:B------:R-:W-:Y:S01]  /*10b0*/  @!P1 IMAD.IADD R21, R21, 0x1, -R12 ;  /* 0x0000000115159824 */ /* 0x000fe200078e0a0c */
[C---:B------:R-:W-:Y:S01]  /*10c0*/  ISETP.GT.U32.AND P1, PT, R11.reuse, R26, PT ;  /* 0x0000001a0b00720c */ /* 0x040fe20003f24070 */
[--C-:B------:R-:W-:Y:S01]  /*10d0*/  @!P6 IMAD.IADD R22, R22, 0x1, -R11.reuse ;  /* 0x000000011616e824 */ /* 0x100fe200078e0a0b */
[C---:B------:R-:W-:Y:S01]  /*10e0*/  ISETP.GT.U32.AND P6, PT, R11.reuse, R36, PT ;  /* 0x000000240b00720c */ /* 0x040fe20003fc4070 */
[----:B------:R-:W-:Y:S01]  /*10f0*/  @!P2 IMAD.IADD R28, R28, 0x1, -R11 ;  /* 0x000000011c1ca824 */ /* 0x000fe200078e0a0b */
[C---:B------:R-:W-:Y:S01]  /*1100*/  ISETP.GT.U32.AND P2, PT, R11.reuse, R40, PT ;  /* 0x000000280b00720c */ /* 0x040fe20003f44070 */
[C---:B------:R-:W-:Y:S01]  /*1110*/  IMAD R14, R11.reuse, R44, R17 ;  /* 0x0000002c0b0e7224 */ /* 0x040fe200078e0211 */
[----:B------:R-:W-:Y:S01]  /*1120*/  SHF.R.S32.HI R12, RZ, 0x1f, R61 ;  /* 0x0000001fff0c7819 */ /* 0x000fe2000001143d */
[----:B------:R-:W-:Y:S02]  /*1130*/  IMAD.MOV R44, RZ, RZ, -R13 ;  /* 0x000000ffff2c7224 */ /* 0x000fe400078e0a0d */
[--C-:B------:R-:W-:Y:S01]  /*1140*/  @!P4 IMAD.IADD R18, R18, 0x1, -R11.reuse ;  /* 0x000000011212c824 */ /* 0x100fe200078e0a0b */
[C---:B------:R-:W-:Y:S01]  /*1150*/  ISETP.GT.U32.AND P4, PT, R11.reuse, R32, PT ;  /* 0x000000200b00720c */ /* 0x040fe20003f84070 */
[----:B------:R-:W-:Y:S01]  /*1160*/  @!P3 IMAD.IADD R30, R30, 0x1, -R11 ;  /* 0x000000011e1eb824 */ /* 0x000fe200078e0a0b */
[C---:B------:R-:W-:Y:S01]  /*1170*/  ISETP.GT.U32.AND P3, PT, R11.reuse, R42, PT ;  /* 0x0000002a0b00720c */ /* 0x040fe20003f64070 */
[C---:B------:R-:W-:Y:S01]  /*1180*/  IMAD R44, R11.reuse, R44, R15 ;  /* 0x0000002c0b2c7224 */ /* 0x040fe200078e020f */
[----:B------:R-:W-:Y:S01]  /*1190*/  LEA.HI R61, R12, R61, RZ, 0x5 ;  /* 0x0000003d0c3d7211 */ /* 0x000fe200078f28ff */
[--C-:B------:R-:W-:Y:S01]  /*11a0*/  @!P5 IMAD.IADD R34, R34, 0x1, -R11.reuse ;  /* 0x000000012222d824 */ /* 0x100fe200078e0a0b */
[----:B------:R-:W-:Y:S01]  /*11b0*/  LOP3.LUT R12, R0, 0x4, RZ, 0xc0, !PT ;  /* 0x00000004000c7812 */ /* 0x000fe200078ec0ff */
[--C-:B------:R-:W-:Y:S01]  /*11c0*/  @!P1 IMAD.IADD R26, R26, 0x1, -R11.reuse ;  /* 0x000000011a1a9824 */ /* 0x100fe200078e0a0b */
[C---:B------:R-:W-:Y:S01]  /*11d0*/  ISETP.GT.U32.AND P5, PT, R11.reuse, R44, PT ;  /* 0x0000002c0b00720c */ /* 0x040fe20003fa4070 */
        /* <DEDUP_REMOVED lines=9> */
[----:B------:R-:W-:Y:S01]  /*1270*/  ISETP.GE.AND P0, PT, R2, RZ, PT ;  /* 0x000000ff0200720c */ /* 0x000fe20003f06270 */
[----:B------:R-:W-:Y:S01]  /*1280*/  IMAD.SHL.U32 R13, R0, 0x20, RZ ;  /* 0x00000020000d7824 */ /* 0x000fe200078e00ff */
        /* <DEDUP_REMOVED lines=9> */
[----:B------:R-:W-:Y:S01]  /*1320*/  @!P3 IMAD.IADD R36, R36, 0x1, -R11 ;  /* 0x000000012424b824 */ /* 0x000fe200078e0a0b */
[----:B------:R-:W-:Y:S01]  /*1330*/  ISETP.NE.AND P3, PT, R24, RZ, PT ;  /* 0x000000ff1800720c */ /* 0x000fe20003f65270 */
[----:B------:R-:W-:Y:S01]  /*1340*/  @!P0 IMAD.MOV R21, RZ, RZ, -R21 ;  /* 0x000000ffff158224 */ /* 0x000fe200078e0a15 */
[----:B------:R-:W-:Y:S01]  /*1350*/  ISETP.LE.AND P0, PT, RZ, UR7, PT ;  /* 0x00000007ff007c0c */ /* 0x000fe2000bf03270 */
[--C-:B------:R-:W-:Y:S01]  /*1360*/  @!P6 IMAD.IADD R30, R30, 0x1, -R11.reuse ;  /* 0x000000011e1ee824 */ /* 0x100fe200078e0a0b */
[C---:B------:R-:W-:Y:S01]  /*1370*/  ISETP.GT.U32.AND P6, PT, R11.reuse, R14, PT ;  /* 0x0000000e0b00720c */ /* 0x040fe20003fc4070 */
[--C-:B------:R-:W-:Y:S01]  /*1380*/  @!P5 IMAD.IADD R40, R40, 0x1, -R11.reuse ;  /* 0x000000012828d824 */ /* 0x100fe200078e0a0b */
[----:B------:R-:W-:Y:S01]  /*1390*/  ISETP.LE.AND P5, PT, RZ, UR6, PT ;  /* 0x00000006ff007c0c */ /* 0x000fe2000bfa3270 */
[--C-:B------:R-:W-:Y:S01]  /*13a0*/  @!P1 IMAD.IADD R32, R32, 0x1, -R11.reuse ;  /* 0x0000000120209824 */ /* 0x100fe200078e0a0b */
[----:B------:R-:W-:Y:S01]  /*13b0*/  ISETP.GT.U32.AND P1, PT, R11, R42, PT ;  /* 0x0000002a0b00720c */ /* 0x000fe20003f24070 */
[--C-:B------:R-:W-:Y:S01]  /*13c0*/  @!P2 IMAD.IADD R44, R44, 0x1, -R11.reuse ;  /* 0x000000012c2ca824 */ /* 0x100fe200078e0a0b */
[----:B------:R-:W-:Y:S01]  /*13d0*/  ISETP.LE.AND P2, PT, RZ, UR14, PT ;  /* 0x0000000eff007c0c */ /* 0x000fe2000bf43270 */
[--C-:B------:R-:W-:Y:S01]  /*13e0*/  @!P4 IMAD.IADD R38, R38, 0x1, -R11.reuse ;  /* 0x000000012626c824 */ /* 0x100fe200078e0a0b */
[----:B------:R-:W-:Y:S01]  /*13f0*/  ISETP.LE.AND P4, PT, RZ, UR5, PT ;  /* 0x00000005ff007c0c */ /* 0x000fe2000bf83270 */
[----:B------:R-:W-:Y:S01]  /*1400*/  ULDC UR5, c[0x0][0x234] ;  /* 0x00008d0000057ab9 */ /* 0x000fe20000000800 */
[----:B------:R-:W-:Y:S01]  /*1410*/  @!P3 LOP3.LUT R21, RZ, R24, RZ, 0x33, !PT ;  /* 0x00000018ff15b212 */ /* 0x000fe200078e33ff */
[----:B------:R-:W-:Y:S01]  /*1420*/  @!P0 IMAD.MOV R20, RZ, RZ, -R20 ;  /* 0x000000ffff148224 */ /* 0x000fe200078e0a14 */
[----:B------:R-:W-:Y:S01]  /*1430*/  ISETP.LE.AND P3, PT, RZ, UR15, PT ;  /* 0x0000000fff007c0c */ /* 0x000fe2000bf63270 */
[--C-:B------:R-:W-:Y:S01]  /*1440*/  @!P6 IMAD.IADD R14, R14, 0x1, -R11.reuse ;  /* 0x000000010e0ee824 */ /* 0x100fe200078e0a0b */
[----:B------:R-:W-:Y:S01]  /*1450*/  ISETP.LE.AND P0, PT, RZ, UR18, PT ;  /* 0x00000012ff007c0c */ /* 0x000fe2000bf03270 */
[----:B------:R-:W-:Y:S01]  /*1460*/  @!P5 IMAD.MOV R18, RZ, RZ, -R18 ;  /* 0x000000ffff12d224 */ /* 0x000fe200078e0a12 */
[----:B------:R-:W-:Y:S01]  /*1470*/  ISETP.LE.AND P5, PT, RZ, UR17, PT ;  /* 0x00000011ff007c0c */ /* 0x000fe2000bfa3270 */
[----:B------:R-:W-:Y:S01]  /*1480*/  @!P1 IMAD.IADD R42, R42, 0x1, -R11 ;  /* 0x000000012a2a9824 */ /* 0x000fe200078e0a0b */
[----:B------:R-:W-:Y:S01]  /*1490*/  ISETP.NE.AND P1, PT, R25, RZ, PT ;  /* 0x000000ff1900720c */ /* 0x000fe20003f25270 */
[----:B------:R-:W-:Y:S01]  /*14a0*/  @!P2 IMAD.MOV R22, RZ, RZ, -R22 ;  /* 0x000000ffff16a224 */ /* 0x000fe200078e0a16 */
[----:B------:R-:W-:Y:S01]  /*14b0*/  ISETP.LE.AND P2, PT, RZ, UR19, PT ;  /* 0x00000013ff007c0c */ /* 0x000fe2000bf43270 */
[----:B------:R-:W-:Y:S01]  /*14c0*/  @!P4 IMAD.MOV R16, RZ, RZ, -R16 ;  /* 0x000000ffff10c224 */ /* 0x000fe200078e0a10 */
[----:B------:R-:W-:Y:S01]  /*14d0*/  ISETP.LE.AND P4, PT, RZ, UR16, PT ;  /* 0x00000010ff007c0c */ /* 0x000fe2000bf83270 */
[----:B------:R-:W-:Y:S01]  /*14e0*/  ULDC.64 UR14, c[0x0][0x218] ;  /* 0x00008600000e7ab9 */ /* 0x000fe20000000a00 */
[----:B------:R-:W-:Y:S01]  /*14f0*/  LOP3.LUT R11, RZ, R25, RZ, 0x33, !PT ;  /* 0x00000019ff0b7212 */ /* 0x000fe200078e33ff */
[----:B------:R-:W-:Y:S01]  /*1500*/  @!P3 IMAD.MOV R26, RZ, RZ, -R26 ;  /* 0x000000ffff1ab224 */ /* 0x000fe200078e0a1a */
[----:B------:R-:W-:Y:S01]  /*1510*/  ISETP.LE.AND P3, PT, RZ, UR20, PT ;  /* 0x00000014ff007c0c */ /* 0x000fe2000bf63270 */
[----:B------:R-:W-:Y:S01]  /*1520*/  @!P0 IMAD.MOV R32, RZ, RZ, -R32 ;  /* 0x000000ffff208224 */ /* 0x000fe200078e0a20 */
[----:B------:R-:W-:Y:S01]  /*1530*/  ISETP.LE.AND P0, PT, RZ, UR4, PT ;  /* 0x00000004ff007c0c */ /* 0x000fe2000bf03270 */
[----:B------:R-:W-:Y:S01]  /*1540*/  @!P5 IMAD.MOV R30, RZ, RZ, -R30 ;  /* 0x000000ffff1ed224 */ /* 0x000fe200078e0a1e */
[----:B------:R-:W-:Y:S01]  /*1550*/  ISETP.LE.AND P5, PT, RZ, UR22, PT ;  /* 0x00000016ff007c0c */ /* 0x000fe2000bfa3270 */
[----:B------:R-:W-:Y:S01]  /*1560*/  ULDC UR4, c[0x0][0x240] ;  /* 0x0000900000047ab9 */ /* 0x000fe20000000800 */
[C---:B------:R-:W-:Y:S01]  /*1570*/  SEL R18, R11.reuse, R18, !P1 ;  /* 0x000000120b127207 */ /* 0x040fe20004800000 */
[----:B------:R-:W-:Y:S01]  /*1580*/  @!P2 IMAD.MOV R34, RZ, RZ, -R34 ;  /* 0x000000ffff22a224 */ /* 0x000fe200078e0a22 */
[----:B------:R-:W-:Y:S01]  /*1590*/  ISETP.LE.AND P2, PT, RZ, UR23, PT ;  /* 0x00000017ff007c0c */ /* 0x000fe2000bf43270 */
[----:B------:R-:W-:Y:S01]  /*15a0*/  @!P4 IMAD.MOV R28, RZ, RZ, -R28 ;  /* 0x000000ffff1cc224 */ /* 0x000fe200078e0a1c */
[----:B------:R-:W-:Y:S01]  /*15b0*/  ISETP.LE.AND P4, PT, RZ, UR21, PT ;  /* 0x00000015ff007c0c */ /* 0x000fe2000bf83270 */
[----:B------:R-:W-:Y:S01]  /*15c0*/  IMAD R18, R18, UR4, RZ ;  /* 0x0000000412127c24 */ /* 0x000fe2000f8e02ff */
[----:B------:R-:W-:Y:S01]  /*15d0*/  ISETP.LE.AND P6, PT, RZ, UR25, PT ;  /* 0x00000019ff007c0c */ /* 0x000fe2000bfc3270 */
[----:B------:R-:W-:Y:S01]  /*15e0*/  @!P3 IMAD.MOV R36, RZ, RZ, -R36 ;  /* 0x000000ffff24b224 */ /* 0x000fe200078e0a24 */
[----:B------:R-:W-:Y:S01]  /*15f0*/  ISETP.LE.AND P3, PT, RZ, UR24, PT ;  /* 0x00000018ff007c0c */ /* 0x000fe2000bf63270 */
[----:B------:R-:W-:Y:S01]  /*1600*/  @!P0 IMAD.MOV R42, RZ, RZ, -R42 ;  /* 0x000000ffff2a8224 */ /* 0x000fe200078e0a2a */
[----:B------:R-:W-:Y:S01]  /*1610*/  SEL R20, R11, R20, !P1 ;  /* 0x000000140b147207 */ /* 0x000fe20004800000 */
[----:B------:R-:W-:Y:S01]  /*1620*/  @!P5 IMAD.MOV R40, RZ, RZ, -R40 ;  /* 0x000000ffff28d224 */ /* 0x000fe200078e0a28 */
[----:B------:R-:W-:Y:S01]  /*1630*/  SHF.R.S32.HI R112, RZ, 0x1f, R18 ;  /* 0x0000001fff707819 */ /* 0x000fe20000011412 */
[----:B------:R-:W-:Y:S01]  /*1640*/  IMAD R21, R21, UR5, RZ ;  /* 0x0000000515157c24 */ /* 0x000fe2000f8e02ff */
[C---:B------:R-:W-:Y:S01]  /*1650*/  SEL R16, R11.reuse, R16, !P1 ;  /* 0x000000100b107207 */ /* 0x040fe20004800000 */
[----:B------:R-:W-:Y:S01]  /*1660*/  @!P2 IMAD.MOV R14, RZ, RZ, -R14 ;  /* 0x000000ffff0ea224 */ /* 0x000fe200078e0a0e */
[----:B------:R-:W-:Y:S01]  /*1670*/  IADD3 R92, P2, R18, UR14, RZ ;  /* 0x0000000e125c7c10 */ /* 0x000fe2000ff5e0ff */
[----:B------:R-:W-:Y:S01]  /*1680*/  @!P4 IMAD.MOV R38, RZ, RZ, -R38 ;  /* 0x000000ffff26c224 */ /* 0x000fe200078e0a26 */
[----:B------:R-:W0:Y:S01]  /*1690*/  LDC R18, c[0x0][0x238] ;  /* 0x00008e00ff127b82 */ /* 0x000e220000000800 */
[----:B------:R-:W-:Y:S01]  /*16a0*/  @!P6 IMAD.MOV R46, RZ, RZ, -R46 ;  /* 0x000000ffff2ee224 */ /* 0x000fe200078e0a2e */
[----:B------:R-:W-:Y:S01]  /*16b0*/  SEL R36, R11, R36, !P1 ;  /* 0x000000240b247207 */ /* 0x000fe20004800000 */
[----:B------:R-:W-:Y:S01]  /*16c0*/  @!P3 IMAD.MOV R44, RZ, RZ, -R44 ;  /* 0x000000ffff2cb224 */ /* 0x000fe200078e0a2c */
[----:B------:R-:W-:Y:S01]  /*16d0*/  LOP3.LUT R13, R13, 0x760, RZ, 0xc0, !PT ;  /* 0x000007600d0d7812 */ /* 0x000fe200078ec0ff */
[----:B------:R-:W-:Y:S01]  /*16e0*/  IMAD R20, R20, UR4, RZ ;  /* 0x0000000414147c24 */ /* 0x000fe2000f8e02ff */
[C---:B------:R-:W-:Y:S01]  /*16f0*/  SEL R22, R11.reuse, R22, !P1 ;  /* 0x000000160b167207 */ /* 0x040fe20004800000 */
        /* <DEDUP_REMOVED lines=16> */
[----:B------:R-:W-:Y:S01]  /*1800*/  ULDC.64 UR6, c[0x0][0x210] ;  /* 0x0000840000067ab9 */ /* 0x000fe20000000a00 */
[C---:B------:R-:W-:Y:S01]  /*1810*/  SEL R14, R11.reuse, R14, !P1 ;  /* 0x0000000e0b0e7207 */ /* 0x040fe20004800000 */
[----:B------:R-:W-:Y:S01]  /*1820*/  IMAD R38, R38, UR4, RZ ;  /* 0x0000000426267c24 */ /* 0x000fe2000f8e02ff */
[C---:B------:R-:W-:Y:S01]  /*1830*/  SEL R44, R11.reuse, R44, !P1 ;  /* 0x0000002c0b2c7207 */ /* 0x040fe20004800000 */
[----:B------:R-:W-:Y:S01]  /*1840*/  IMAD R40, R40, UR4, RZ ;  /* 0x0000000428287c24 */ /* 0x000fe2000f8e02ff */
[----:B------:R-:W-:Y:S01]  /*1850*/  SEL R11, R11, R46, !P1 ;  /* 0x0000002e0b0b7207 */ /* 0x000fe20004800000 */
[----:B------:R-:W-:Y:S01]  /*1860*/  IMAD R42, R42, UR4, RZ ;  /* 0x000000042a2a7c24 */ /* 0x000fe2000f8e02ff */
[----:B------:R-:W-:Y:S01]  /*1870*/  SHF.R.S32.HI R116, RZ, 0x1f, R20 ;  /* 0x0000001fff747819 */ /* 0x000fe20000011414 */
[----:B------:R-:W-:Y:S01]  /*1880*/  IMAD R14, R14, UR4, RZ ;  /* 0x000000040e0e7c24 */ /* 0x000fe2000f8e02ff */
[----:B------:R-:W-:Y:S01]  /*1890*/  IADD3 R98, P1, R20, UR14, RZ ;  /* 0x0000000e14627c10 */ /* 0x000fe2000ff3e0ff */
[----:B------:R-:W-:Y:S01]  /*18a0*/  IMAD R44, R44, UR4, RZ ;  /* 0x000000042c2c7c24 */ /* 0x000fe2000f8e02ff */
[----:B------:R-:W-:Y:S01]  /*18b0*/  LOP3.LUT R17, R13, 0x90, R48, 0xf8, !PT ;  /* 0x000000900d117812 */ /* 0x000fe200078ef830 */
[----:B------:R-:W-:Y:S01]  /*18c0*/  IMAD R11, R11, UR4, RZ ;  /* 0x000000040b0b7c24 */ /* 0x000fe2000f8e02ff */
[----:B------:R-:W-:Y:S01]  /*18d0*/  SHF.R.S32.HI R108, RZ, 0x1f, R16 ;  /* 0x0000001fff6c7819 */ /* 0x000fe20000011410 */
[----:B------:R-:W-:Y:S01]  /*18e0*/  ULDC UR5, c[0x0][0x23c] ;  /* 0x00008f0000057ab9 */ /* 0x000fe20000000800 */
[----:B------:R-:W-:Y:S01]  /*18f0*/  SHF.R.S32.HI R13, RZ, 0x7, R0 ;  /* 0x00000007ff0d7819 */ /* 0x000fe20000011400 */
[----:B------:R-:W-:Y:S01]  /*1900*/  UIADD3 UR4, UR8, 0x1000, URZ ;  /* 0x0000100008047890 */ /* 0x000fe2000fffe03f */
[----:B------:R-:W-:Y:S01]  /*1910*/  IADD3 R16, P3, R16, UR14, RZ ;  /* 0x0000000e10107c10 */ /* 0x000fe2000ff7e0ff */
[----:B------:R-:W-:Y:S01]  /*1920*/  IMAD R59, R60, UR5, RZ ;  /* 0x000000053c3b7c24 */ /* 0x000fe2000f8e02ff */
[----:B------:R-:W-:Y:S01]  /*1930*/  IADD3.X R116, R116, UR15, RZ, P1, !PT ;  /* 0x0000000f74747c10 */ /* 0x000fe20008ffe4ff */
[----:B------:R-:W-:Y:S01]  /*1940*/  USHF.R.U32.HI UR4, URZ, 0x4, UR4 ;  /* 0x000000043f047899 */ /* 0x000fe20008011604 */
[----:B------:R-:W-:Y:S01]  /*1950*/  SHF.R.S32.HI R74, RZ, 0x1f, R36 ;  /* 0x0000001fff4a7819 */ /* 0x000fe20000011424 */
[----:B0-----:R-:W-:Y:S01]  /*1960*/  IMAD.SHL.U32 R58, R18, 0x20, RZ ;  /* 0x00000020123a7824 */ /* 0x001fe200078e00ff */
[----:B------:R-:W-:Y:S01]  /*1970*/  IADD3 R118, P1, R36, UR14, RZ ;  /* 0x0000000e24767c10 */ /* 0x000fe2000ff3e0ff */
[-C--:B------:R-:W-:Y:S01]  /*1980*/  IMAD R57, R5, R18.reuse, RZ ;  /* 0x0000001205397224 */ /* 0x080fe200078e02ff */
[----:B------:R-:W-:Y:S01]  /*1990*/  SGXT R13, R13, 0x1 ;  /* 0x000000010d0d781a */ /* 0x000fe20000000200 */
[-C--:B------:R-:W-:Y:S01]  /*19a0*/  IMAD R56, R3, R18.reuse, RZ ;  /* 0x0000001203387224 */ /* 0x080fe200078e02ff */
[----:B------:R-:W-:Y:S01]  /*19b0*/  IADD3.X R108, R108, UR15, RZ, P3, !PT ;  /* 0x0000000f6c6c7c10 */ /* 0x000fe20009ffe4ff */
[-C--:B------:R-:W-:Y:S01]  /*19c0*/  IMAD R23, R4, R18.reuse, RZ ;  /* 0x0000001204177224 */ /* 0x080fe200078e02ff */
[----:B------:R-:W-:Y:S01]  /*19d0*/  IADD3.X R112, R112, UR15, RZ, P2, !PT ;  /* 0x0000000f70707c10 */ /* 0x000fe200097fe4ff */
[-C--:B------:R-:W-:Y:S01]  /*19e0*/  IMAD R20, R8, R18.reuse, RZ ;  /* 0x0000001208147224 */ /* 0x080fe200078e02ff */
[----:B------:R-:W-:Y:S01]  /*19f0*/  SHF.R.S32.HI R120, RZ, 0x1f, R22 ;  /* 0x0000001fff787819 */ /* 0x000fe20000011416 */
[-C--:B------:R-:W-:Y:S01]  /*1a00*/  IMAD R19, R7, R18.reuse, RZ ;  /* 0x0000001207137224 */ /* 0x080fe200078e02ff */
[----:B------:R-:W-:Y:S01]  /*1a10*/  IADD3 R100, P0, R22, UR14, RZ ;  /* 0x0000000e16647c10 */ /* 0x000fe2000ff1e0ff */
[----:B------:R-:W-:Y:S01]  /*1a20*/  IMAD R22, R10, R18, RZ ;  /* 0x000000120a167224 */ /* 0x000fe200078e02ff */
[----:B------:R-:W-:-:S02]  /*1a30*/  SHF.R.S32.HI R124, RZ, 0x1f, R26 ;  /* 0x0000001fff7c7819 */ /* 0x000fc4000001141a */
[----:B------:R-:W-:Y:S02]  /*1a40*/  CS2R R24, SRZ ;  /* 0x0000000000187805 */ /* 0x000fe4000001ff00 */
[----:B------:R-:W-:Y:S02]  /*1a50*/  IADD3 R102, P4, R26, UR14, RZ ;  /* 0x0000000e1a667c10 */ /* 0x000fe4000ff9e0ff */
[----:B------:R-:W-:Y:S02]  /*1a60*/  CS2R R26, SRZ ;  /* 0x00000000001a7805 */ /* 0x000fe4000001ff00 */
[----:B------:R-:W-:Y:S02]  /*1a70*/  SHF.R.S32.HI R69, RZ, 0x1f, R28 ;  /* 0x0000001fff457819 */ /* 0x000fe4000001141c */
[----:B------:R-:W-:Y:S02]  /*1a80*/  CS2R R36, SRZ ;  /* 0x0000000000247805 */ /* 0x000fe4000001ff00 */
[----:B------:R-:W-:-:S02]  /*1a90*/  IADD3 R104, P6, R28, UR14, RZ ;  /* 0x0000000e1c687c10 */ /* 0x000fc4000ffde0ff */
[----:B------:R-:W-:Y:S02]  /*1aa0*/  CS2R R28, SRZ ;  /* 0x00000000001c7805 */ /* 0x000fe4000001ff00 */
[----:B------:R-:W-:Y:S02]  /*1ab0*/  SHF.R.S32.HI R86, RZ, 0x1f, R30 ;  /* 0x0000001fff567819 */ /* 0x000fe4000001141e */
[----:B------:R-:W-:Y:S02]  /*1ac0*/  CS2R R46, SRZ ;  /* 0x00000000002e7805 */ /* 0x000fe4000001ff00 */
[----:B------:R-:W-:Y:S02]  /*1ad0*/  IADD3 R106, P5, R30, UR14, RZ ;  /* 0x0000000e1e6a7c10 */ /* 0x000fe4000ffbe0ff */
[----:B------:R-:W-:Y:S02]  /*1ae0*/  CS2R R30, SRZ ;  /* 0x00000000001e7805 */ /* 0x000fe4000001ff00 */
[----:B------:R-:W-:-:S02]  /*1af0*/  SHF.R.S32.HI R82, RZ, 0x1f, R32 ;  /* 0x0000001fff527819 */ /* 0x000fc40000011420 */
[----:B------:R-:W-:Y:S02]  /*1b00*/  CS2R R48, SRZ ;  /* 0x0000000000307805 */ /* 0x000fe4000001ff00 */
[----:B------:R-:W-:Y:S02]  /*1b10*/  IADD3 R110, P3, R32, UR14, RZ ;  /* 0x0000000e206e7c10 */ /* 0x000fe4000ff7e0ff */
[----:B------:R-:W-:Y:S02]  /*1b20*/  CS2R R32, SRZ ;  /* 0x0000000000207805 */ /* 0x000fe4000001ff00 */
[----:B------:R-:W-:Y:S01]  /*1b30*/  SHF.R.S32.HI R78, RZ, 0x1f, R34 ;  /* 0x0000001fff4e7819 */ /* 0x000fe20000011422 */
[----:B------:R-:W-:Y:S01]  /*1b40*/  USGXT.U32 UR4, UR4, 0xe ;  /* 0x0000000e0404789a */ /* 0x000fe20008000000 */
[----:B------:R-:W-:Y:S02]  /*1b50*/  IADD3 R114, P2, R34, UR14, RZ ;  /* 0x0000000e22727c10 */ /* 0x000fe4000ff5e0ff */
[----:B------:R-:W-:-:S02]  /*1b60*/  CS2R R34, SRZ ;  /* 0x0000000000227805 */ /* 0x000fc4000001ff00 */
[----:B------:R-:W-:Y:S02]  /*1b70*/  IADD3.X R74, R74, UR15, RZ, P1, !PT ;  /* 0x0000000f4a4a7c10 */ /* 0x000fe40008ffe4ff */
[----:B------:R-:W-:Y:S02]  /*1b80*/  IADD3 R65, P1, R21, UR6, RZ ;  /* 0x0000000615417c10 */ /* 0x000fe4000ff3e0ff */
[----:B------:R-:W-:Y:S02]  /*1b90*/  LOP3.LUT R13, R13, 0x90, RZ, 0xc0, !PT ;  /* 0x000000900d0d7812 */ /* 0x000fe400078ec0ff */
[----:B------:R-:W-:Y:S02]  /*1ba0*/  LOP3.LUT R17, R17, R4, RZ, 0xfc, !PT ;  /* 0x0000000411117212 */ /* 0x000fe400078efcff */
[----:B------:R-:W-:Y:S02]  /*1bb0*/  IADD3.X R120, R120, UR15, RZ, P0, !PT ;  /* 0x0000000f78787c10 */ /* 0x000fe400087fe4ff */
[----:B------:R-:W-:-:S02]  /*1bc0*/  IADD3.X R124, R124, UR15, RZ, P4, !PT ;  /* 0x0000000f7c7c7c10 */ /* 0x000fc4000a7fe4ff */
[----:B------:R-:W-:Y:S02]  /*1bd0*/  IADD3.X R69, R69, UR15, RZ, P6, !PT ;  /* 0x0000000f45457c10 */ /* 0x000fe4000b7fe4ff */
[----:B------:R-:W-:Y:S02]  /*1be0*/  IADD3.X R86, R86, UR15, RZ, P5, !PT ;  /* 0x0000000f56567c10 */ /* 0x000fe4000affe4ff */
[----:B------:R-:W-:Y:S02]  /*1bf0*/  IADD3.X R82, R82, UR15, RZ, P3, !PT ;  /* 0x0000000f52527c10 */ /* 0x000fe40009ffe4ff */
[----:B------:R-:W-:Y:S02]  /*1c00*/  IADD3.X R78, R78, UR15, RZ, P2, !PT ;  /* 0x0000000f4e4e7c10 */ /* 0x000fe400097fe4ff */
[----:B------:R-:W-:Y:S02]  /*1c10*/  SHF.R.S32.HI R72, RZ, 0x1f, R38 ;  /* 0x0000001fff487819 */ /* 0x000fe40000011426 */
[----:B------:R-:W-:-:S02]  /*1c20*/  IADD3 R122, P0, R38, UR14, RZ ;  /* 0x0000000e267a7c10 */ /* 0x000fc4000ff1e0ff */
[----:B------:R-:W-:Y:S02]  /*1c30*/  CS2R R38, SRZ ;  /* 0x0000000000267805 */ /* 0x000fe4000001ff00 */
[----:B------:R-:W-:Y:S02]  /*1c40*/  SHF.R.S32.HI R70, RZ, 0x1f, R40 ;  /* 0x0000001fff467819 */ /* 0x000fe40000011428 */
[----:B------:R-:W-:Y:S02]  /*1c50*/  IADD3 R67, P4, R40, UR14, RZ ;  /* 0x0000000e28437c10 */ /* 0x000fe4000ff9e0ff */
[----:B------:R-:W-:Y:S02]  /*1c60*/  CS2R R40, SRZ ;  /* 0x0000000000287805 */ /* 0x000fe4000001ff00 */
[----:B------:R-:W-:Y:S02]  /*1c70*/  SHF.R.S32.HI R68, RZ, 0x1f, R42 ;  /* 0x0000001fff447819 */ /* 0x000fe4000001142a */
[----:B------:R-:W-:-:S02]  /*1c80*/  IADD3 R71, P6, R42, UR14, RZ ;  /* 0x0000000e2a477c10 */ /* 0x000fc4000ffde0ff */
[----:B------:R-:W-:Y:S02]  /*1c90*/  CS2R R42, SRZ ;  /* 0x00000000002a7805 */ /* 0x000fe4000001ff00 */
[----:B------:R-:W-:Y:S02]  /*1ca0*/  SHF.R.S32.HI R66, RZ, 0x1f, R14 ;  /* 0x0000001fff427819 */ /* 0x000fe4000001140e */
[----:B------:R-:W-:Y:S02]  /*1cb0*/  IADD3 R84, P5, R14, UR14, RZ ;  /* 0x0000000e0e547c10 */ /* 0x000fe4000ffbe0ff */
[----:B------:R-:W-:Y:S02]  /*1cc0*/  SHF.R.S32.HI R64, RZ, 0x1f, R44 ;  /* 0x0000001fff407819 */ /* 0x000fe4000001142c */
[----:B------:R-:W-:Y:S02]  /*1cd0*/  IADD3 R80, P3, R44, UR14, RZ ;  /* 0x0000000e2c507c10 */ /* 0x000fe4000ff7e0ff */
[----:B------:R-:W-:-:S02]  /*1ce0*/  CS2R R44, SRZ ;  /* 0x00000000002c7805 */ /* 0x000fc4000001ff00 */
[----:B------:R-:W-:Y:S02]  /*1cf0*/  SHF.R.S32.HI R62, RZ, 0x1f, R11 ;  /* 0x0000001fff3e7819 */ /* 0x000fe4000001140b */
[----:B------:R-:W-:Y:S01]  /*1d00*/  IADD3 R76, P2, R11, UR14, RZ ;  /* 0x0000000e0b4c7c10 */ /* 0x000fe2000ff5e0ff */
[----:B------:R-:W-:Y:S01]  /*1d10*/  USHF.L.U32 UR14, UR5, 0x5, URZ ;  /* 0x00000005050e7899 */ /* 0x000fe2000800063f */
[----:B------:R-:W-:Y:S01]  /*1d20*/  LEA.HI.X.SX32 R63, R21, UR7, 0x1, P1 ;  /* 0x00000007153f7c11 */ /* 0x000fe200088f0eff */
[-C--:B------:R-:W-:Y:S01]  /*1d30*/  IMAD R21, R9, R18.reuse, RZ ;  /* 0x0000001209157224 */ /* 0x080fe200078e02ff */
[----:B------:R-:W-:Y:S01]  /*1d40*/  LOP3.LUT R14, R13, 0x7f, R0, 0x78, !PT ;  /* 0x0000007f0d0e7812 */ /* 0x000fe200078e7800 */
[----:B------:R-:W-:Y:S01]  /*1d50*/  IMAD R18, R6, R18, RZ ;  /* 0x0000001206127224 */ /* 0x000fe200078e02ff */
[----:B------:R-:W-:Y:S02]  /*1d60*/  LOP3.LUT R11, R0, 0x80, RZ, 0xc0, !PT ;  /* 0x00000080000b7812 */ /* 0x000fe400078ec0ff */
[----:B------:R-:W-:-:S02]  /*1d70*/  SHF.R.S32.HI R61, RZ, 0x5, R61 ;  /* 0x00000005ff3d7819 */ /* 0x000fc4000001143d */
[----:B------:R-:W-:Y:S02]  /*1d80*/  SHF.R.S32.HI R15, RZ, 0x1f, R59 ;  /* 0x0000001fff0f7819 */ /* 0x000fe4000001143b */
[----:B------:R-:W-:Y:S02]  /*1d90*/  LOP3.LUT R13, R17, 0x10, RZ, 0x3c, !PT ;  /* 0x00000010110d7812 */ /* 0x000fe400078e3cff */
[----:B------:R-:W-:Y:S02]  /*1da0*/  IADD3.X R72, R72, UR15, RZ, P0, !PT ;  /* 0x0000000f48487c10 */ /* 0x000fe400087fe4ff */
[----:B------:R-:W-:Y:S02]  /*1db0*/  IADD3.X R70, R70, UR15, RZ, P4, !PT ;  /* 0x0000000f46467c10 */ /* 0x000fe4000a7fe4ff */
[----:B------:R-:W-:Y:S02]  /*1dc0*/  IADD3.X R68, R68, UR15, RZ, P6, !PT ;  /* 0x0000000f44447c10 */ /* 0x000fe4000b7fe4ff */
[----:B------:R-:W-:-:S02]  /*1dd0*/  IADD3.X R66, R66, UR15, RZ, P5, !PT ;  /* 0x0000000f42427c10 */ /* 0x000fc4000affe4ff */
[----:B------:R-:W-:Y:S02]  /*1de0*/  IADD3.X R64, R64, UR15, RZ, P3, !PT ;  /* 0x0000000f40407c10 */ /* 0x000fe40009ffe4ff */
[----:B------:R-:W-:Y:S01]  /*1df0*/  IADD3.X R62, R62, UR15, RZ, P2, !PT ;  /* 0x0000000f3e3e7c10 */ /* 0x000fe200097fe4ff */
[----:B------:R-:W-:-:S12]  /*1e00*/  USHF.R.S32.HI UR15, URZ, 0x1f, UR14 ;  /* 0x0000001f3f0f7899 */ /* 0x000fd8000801140e */
.L_x_2:
[----:B------:R-:W-:Y:S02]  /*1e10*/  ISETP.GE.AND P1, PT, R4, UR12, PT ;  /* 0x0000000c04007c0c */ /* 0x000fe4000bf26270 */
[----:B------:R-:W-:Y:S02]  /*1e20*/  ISETP.GE.AND P3, PT, R6, UR12, PT ;  /* 0x0000000c06007c0c */ /* 0x000fe4000bf66270 */
[CC--:B------:R-:W-:Y:S02]  /*1e30*/  IADD3 R88, P0, R23.reuse, R65.reuse, RZ ;  /* 0x0000004117587210 */ /* 0x0c0fe40007f1e0ff */
[----:B------:R-:W-:Y:S02]  /*1e40*/  IADD3 R90, P2, R18, R65, RZ ;  /* 0x00000041125a7210 */ /* 0x000fe40007f5e0ff */
[----:B------:R-:W-:Y:S02]  /*1e50*/  PRMT R73, RZ, 0x7610, R73 ;  /* 0x00007610ff497816 */ /* 0x000fe40000000049 */
[----:B------:R-:W-:-:S02]  /*1e60*/  LEA.HI.X.SX32 R89, R23, R63, 0x1, P0 ;  /* 0x0000003f17597211 */ /* 0x000fc400000f0eff */
[----:B------:R-:W-:Y:S02]  /*1e70*/  LEA.HI.X.SX32 R91, R18, R63, 0x1, P2 ;  /* 0x0000003f125b7211 */ /* 0x000fe400010f0eff */
[C---:B------:R-:W-:Y:S01]  /*1e80*/  IADD3 R94, P2, R19.reuse, R65, RZ ;  /* 0x00000041135e7210 */ /* 0x040fe20007f5e0ff */
[----:B------:R0:W2:Y:S01]  /*1e90*/  @!P1 LDG.E.U8 R73, desc[UR10][R88.64] ;  /* 0x0000000a58499981 */ /* 0x0000a2000c1e1100 */
[----:B------:R-:W-:Y:S02]  /*1ea0*/  PRMT R75, RZ, 0x7610, R75 ;  /* 0x00007610ff4b7816 */ /* 0x000fe4000000004b */
[----:B------:R-:W-:Y:S02]  /*1eb0*/  LEA.HI.X.SX32 R95, R19, R63, 0x1, P2 ;  /* 0x0000003f135f7211 */ /* 0x000fe400010f0eff */
[----:B------:R-:W-:Y:S02]  /*1ec0*/  ISETP.GE.AND P0, PT, R7, UR12, PT ;  /* 0x0000000c07007c0c */ /* 0x000fe4000bf06270 */
[----:B------:R-:W-:Y:S01]  /*1ed0*/  ISETP.GE.AND P1, PT, R3, UR12, PT ;  /* 0x0000000c03007c0c */ /* 0x000fe2000bf26270 */
[----:B------:R1:W3:Y:S01]  /*1ee0*/  @!P3 LDG.E.U8 R75, desc[UR10][R90.64] ;  /* 0x0000000a5a4bb981 */ /* 0x0002e2000c1e1100 */
[----:B------:R-:W-:-:S02]  /*1ef0*/  ISETP.GE.AND P2, PT, R8, UR12, PT ;  /* 0x0000000c08007c0c */ /* 0x000fc4000bf46270 */
[-C--:B------:R-:W-:Y:S02]  /*1f00*/  IADD3 R96, P3, R56, R65.reuse, RZ ;  /* 0x0000004138607210 */ /* 0x080fe40007f7e0ff */
[----:B0-----:R-:W-:Y:S02]  /*1f10*/  IADD3 R88, P4, R20, R65, RZ ;  /* 0x0000004114587210 */ /* 0x001fe40007f9e0ff */
[----:B------:R-:W-:Y:S02]  /*1f20*/  PRMT R77, RZ, 0x7610, R77 ;  /* 0x00007610ff4d7816 */ /* 0x000fe4000000004d */
[----:B------:R-:W-:Y:S02]  /*1f30*/  PRMT R79, RZ, 0x7610, R79 ;  /* 0x00007610ff4f7816 */ /* 0x000fe4000000004f */
[----:B------:R-:W-:Y:S02]  /*1f40*/  PRMT R81, RZ, 0x7610, R81 ;  /* 0x00007610ff517816 */ /* 0x000fe40000000051 */
[-C--:B------:R-:W-:Y:S01]  /*1f50*/  LEA.HI.X.SX32 R97, R56, R63.reuse, 0x1, P3 ;  /* 0x0000003f38617211 */ /* 0x080fe200018f0eff */
[----:B------:R0:W4:Y:S01]  /*1f60*/  @!P0 LDG.E.U8 R77, desc[UR10][R94.64] ;  /* 0x0000000a5e4d8981 */ /* 0x000122000c1e1100 */
[----:B------:R-:W-:-:S02]  /*1f70*/  LEA.HI.X.SX32 R89, R20, R63, 0x1, P4 ;  /* 0x0000003f14597211 */ /* 0x000fc400020f0eff */
[----:B-1----:R-:W-:Y:S01]  /*1f80*/  IADD3 R90, P3, R21, R65, RZ ;  /* 0x00000041155a7210 */ /* 0x002fe20007f7e0ff */
[----:B------:R1:W5:Y:S01]  /*1f90*/  @!P1 LDG.E.U8 R79, desc[UR10][R96.64] ;  /* 0x0000000a604f9981 */ /* 0x000362000c1e1100 */
[----:B------:R-:W-:Y:S02]  /*1fa0*/  ISETP.GE.AND P0, PT, R9, UR12, PT ;  /* 0x0000000c09007c0c */ /* 0x000fe4000bf06270 */
[----:B------:R-:W-:Y:S01]  /*1fb0*/  ISETP.GE.AND P1, PT, R10, UR12, PT ;  /* 0x0000000c0a007c0c */ /* 0x000fe2000bf26270 */
[----:B------:R-:W5:Y:S01]  /*1fc0*/  @!P2 LDG.E.U8 R81, desc[UR10][R88.64] ;  /* 0x0000000a5851a981 */ /* 0x000f62000c1e1100 */
[----:B------:R-:W-:Y:S02]  /*1fd0*/  ISETP.GE.AND P2, PT, R5, UR12, PT ;  /* 0x0000000c05007c0c */ /* 0x000fe4000bf46270 */
[----:B------:R-:W-:Y:S02]  /*1fe0*/  LEA.HI.X.SX32 R91, R21, R63, 0x1, P3 ;  /* 0x0000003f155b7211 */ /* 0x000fe400018f0eff */
[----:B0-----:R-:W-:-:S02]  /*1ff0*/  IADD3 R94, P3, R22, R65, RZ ;  /* 0x00000041165e7210 */ /* 0x001fc40007f7e0ff */
[C---:B-1----:R-:W-:Y:S02]  /*2000*/  IADD3 R96, P4, R57.reuse, R65, RZ ;  /* 0x0000004139607210 */ /* 0x042fe40007f9e0ff */
[----:B------:R-:W-:Y:S02]  /*2010*/  PRMT R83, RZ, 0x7610, R83 ;  /* 0x00007610ff537816 */ /* 0x000fe40000000053 */
[----:B------:R-:W-:Y:S02]  /*2020*/  PRMT R113, RZ, 0x7610, R113 ;  /* 0x00007610ff717816 */ /* 0x000fe40000000071 */
[----:B------:R-:W-:Y:S02]  /*2030*/  PRMT R111, RZ, 0x7610, R111 ;  /* 0x00007610ff6f7816 */ /* 0x000fe4000000006f */
[-C--:B------:R-:W-:Y:S01]  /*2040*/  LEA.HI.X.SX32 R95, R22, R63.reuse, 0x1, P3 ;  /* 0x0000003f165f7211 */ /* 0x080fe200018f0eff */
[----:B------:R0:W5:Y:S01]  /*2050*/  @!P0 LDG.E.U8 R83, desc[UR10][R90.64] ;  /* 0x0000000a5a538981 */ /* 0x000162000c1e1100 */
[----:B------:R-:W-:-:S03]  /*2060*/  LEA.HI.X.SX32 R97, R57, R63, 0x1, P4 ;  /* 0x0000003f39617211 */ /* 0x000fc600020f0eff */
[----:B------:R-:W5:Y:S04]  /*2070*/  @!P1 LDG.E.U8 R113, desc[UR10][R94.64] ;  /* 0x0000000a5e719981 */ /* 0x000f68000c1e1100 */
[----:B------:R1:W5:Y:S01]  /*2080*/  @!P2 LDG.E.U8 R111, desc[UR10][R96.64] ;  /* 0x0000000a606fa981 */ /* 0x000362000c1e1100 */
[----:B------:R-:W-:Y:S01]  /*2090*/  BAR.SYNC.DEFER_BLOCKING 0x0 ;  /* 0x0000000000007b1d */ /* 0x000fe20000010000 */
[----:B------:R-:W-:Y:S02]  /*20a0*/  ISETP.GE.AND P0, PT, R60, UR12, PT ;  /* 0x0000000c3c007c0c */ /* 0x000fe4000bf06270 */
[C---:B0-----:R-:W-:Y:S02]  /*20b0*/  IADD3 R90, P1, R59.reuse, R98, RZ ;  /* 0x000000623b5a7210 */ /* 0x041fe40007f3e0ff */
[----:B------:R-:W-:-:S02]  /*20c0*/  IADD3 R88, P3, R59, R92, RZ ;  /* 0x0000005c3b587210 */ /* 0x000fc40007f7e0ff */
[----:B------:R-:W-:Y:S01]  /*20d0*/  PRMT R109, RZ, 0x7610, R109 ;  /* 0x00007610ff6d7816 */ /* 0x000fe2000000006d */
[----:B------:R-:W-:Y:S01]  /*20e0*/  IMAD.X R91, R15, 0x1, R116, P1 ;  /* 0x000000010f5b7824 */ /* 0x000fe200008e0674 */
[----:B-1----:R-:W-:Y:S01]  /*20f0*/  IADD3 R96, P1, R59, R102, RZ ;  /* 0x000000663b607210 */ /* 0x002fe20007f3e0ff */
[----:B------:R-:W-:Y:S01]  /*2100*/  IMAD.X R89, R15, 0x1, R112, P3 ;  /* 0x000000010f597824 */ /* 0x000fe200018e0670 */
[----:B------:R-:W-:Y:S02]  /*2110*/  IADD3 R94, P2, R59, R100, RZ ;  /* 0x000000643b5e7210 */ /* 0x000fe40007f5e0ff */
[----:B------:R-:W-:Y:S01]  /*2120*/  PRMT R105, RZ, 0x7610, R105 ;  /* 0x00007610ff697816 */ /* 0x000fe20000000069 */
[C---:B------:R-:W-:Y:S02]  /*2130*/  IMAD.X R97, R15.reuse, 0x1, R124, P1 ;  /* 0x000000010f617824 */ /* 0x040fe400008e067c */
[----:B------:R-:W-:Y:S01]  /*2140*/  IMAD.X R95, R15, 0x1, R120, P2 ;  /* 0x000000010f5f7824 */ /* 0x000fe200010e0678 */
[----:B------:R-:W-:Y:S01]  /*2150*/  PRMT R103, RZ, 0x7610, R103 ;  /* 0x00007610ff677816 */ /* 0x000fe20000000067 */
[----:B------:R0:W5:Y:S01]  /*2160*/  @!P0 LDG.E.U8 R109, desc[UR10][R88.64] ;  /* 0x0000000a586d8981 */ /* 0x000162000c1e1100 */
[----:B------:R-:W-:-:S03]  /*2170*/  PRMT R107, RZ, 0x7610, R107 ;  /* 0x00007610ff6b7816 */ /* 0x000fc6000000006b */
[----:B------:R1:W5:Y:S01]  /*2180*/  @!P0 LDG.E.U8 R105, desc[UR10][R94.64] ;  /* 0x0000000a5e698981 */ /* 0x000362000c1e1100 */
[----:B------:R-:W-:-:S03]  /*2190*/  PRMT R101, RZ, 0x7610, R101 ;  /* 0x00007610ff657816 */ /* 0x000fc60000000065 */
[----:B------:R1:W5:Y:S01]  /*21a0*/  @!P0 LDG.E.U8 R103, desc[UR10][R96.64] ;  /* 0x0000000a60678981 */ /* 0x000362000c1e1100 */
[----:B0-----:R-:W-:-:S03]  /*21b0*/  IADD3 R88, P1, R59, R104, RZ ;  /* 0x000000683b587210 */ /* 0x001fc60007f3e0ff */
[----:B------:R0:W5:Y:S02]  /*21c0*/  @!P0 LDG.E.U8 R107, desc[UR10][R90.64] ;  /* 0x0000000a5a6b8981 */ /* 0x000164000c1e1100 */
[----:B------:R-:W-:Y:S01]  /*21d0*/  IMAD.X R89, R15, 0x1, R69, P1 ;  /* 0x000000010f597824 */ /* 0x000fe200008e0645 */
[----:B-1----:R-:W-:Y:S02]  /*21e0*/  IADD3 R94, P1, R59, R110, RZ ;  /* 0x0000006e3b5e7210 */ /* 0x002fe40007f3e0ff */
[----:B------:R-:W-:Y:S02]  /*21f0*/  PRMT R99, RZ, 0x7610, R99 ;  /* 0x00007610ff637816 */ /* 0x000fe40000000063 */
[----:B------:R1:W5:Y:S01]  /*2200*/  @!P0 LDG.E.U8 R101, desc[UR10][R88.64] ;  /* 0x0000000a58658981 */ /* 0x000362000c1e1100 */
[----:B------:R-:W-:Y:S01]  /*2210*/  IMAD.X R95, R15, 0x1, R82, P1 ;  /* 0x000000010f5f7824 */ /* 0x000fe200008e0652 */
[C---:B------:R-:W-:Y:S02]  /*2220*/  IADD3 R96, P1, R59.reuse, R114, RZ ;  /* 0x000000723b607210 */ /* 0x040fe40007f3e0ff */
[----:B0-----:R-:W-:-:S03]  /*2230*/  IADD3 R90, P2, R59, R106, RZ ;  /* 0x0000006a3b5a7210 */ /* 0x001fc60007f5e0ff */
[C---:B------:R-:W-:Y:S02]  /*2240*/  IMAD.X R97, R15.reuse, 0x1, R78, P1 ;  /* 0x000000010f617824 */ /* 0x040fe400008e064e */
[----:B------:R-:W-:Y:S01]  /*2250*/  IMAD.X R91, R15, 0x1, R86, P2 ;  /* 0x000000010f5b7824 */ /* 0x000fe200010e0656 */
[----:B-1----:R-:W-:Y:S02]  /*2260*/  IADD3 R88, P1, R59, R118, RZ ;  /* 0x000000763b587210 */ /* 0x002fe40007f3e0ff */
[----:B------:R-:W-:Y:S02]  /*2270*/  PRMT R93, RZ, 0x7610, R93 ;  /* 0x00007610ff5d7816 */ /* 0x000fe4000000005d */
[----:B------:R0:W5:Y:S01]  /*2280*/  @!P0 LDG.E.U8 R99, desc[UR10][R90.64] ;  /* 0x0000000a5a638981 */ /* 0x000162000c1e1100 */
[----:B------:R-:W-:Y:S01]  /*2290*/  IMAD.X R89, R15, 0x1, R74, P1 ;  /* 0x000000010f597824 */ /* 0x000fe200008e064a */
[----:B------:R-:W-:Y:S02]  /*22a0*/  PRMT R87, RZ, 0x7610, R87 ;  /* 0x00007610ff577816 */ /* 0x000fe40000000057 */
[----:B------:R1:W5:Y:S01]  /*22b0*/  @!P0 LDG.E.U8 R93, desc[UR10][R94.64] ;  /* 0x0000000a5e5d8981 */ /* 0x000362000c1e1100 */
[----:B------:R-:W-:-:S03]  /*22c0*/  PRMT R85, RZ, 0x7610, R85 ;  /* 0x00007610ff557816 */ /* 0x000fc60000000055 */
[----:B------:R1:W5:Y:S01]  /*22d0*/  @!P0 LDG.E.U8 R87, desc[UR10][R96.64] ;  /* 0x0000000a60578981 */ /* 0x000362000c1e1100 */
[----:B0-----:R-:W-:-:S03]  /*22e0*/  IADD3 R90, P1, R59, R122, RZ ;  /* 0x0000007a3b5a7210 */ /* 0x001fc60007f3e0ff */
[----:B------:R0:W5:Y:S02]  /*22f0*/  @!P0 LDG.E.U8 R85, desc[UR10][R88.64] ;  /* 0x0000000a58558981 */ /* 0x000164000c1e1100 */
[----:B------:R-:W-:Y:S01]  /*2300*/  IMAD.X R91, R15, 0x1, R72, P1 ;  /* 0x000000010f5b7824 */ /* 0x000fe200008e0648 */
[----:B-1----:R-:W-:-:S05]  /*2310*/  IADD3 R94, P1, R59, R67, RZ ;  /* 0x000000433b5e7210 */ /* 0x002fca0007f3e0ff */
[----:B------:R-:W-:Y:S01]  /*2320*/  IMAD.X R95, R15, 0x1, R70, P1 ;  /* 0x000000010f5f7824 */ /* 0x000fe200008e0646 */
[----:B------:R-:W-:Y:S02]  /*2330*/  IADD3 R96, P1, R59, R71, RZ ;  /* 0x000000473b607210 */ /* 0x000fe40007f3e0ff */
[----:B------:R-:W-:-:S03]  /*2340*/  PRMT R115, RZ, 0x7610, R115 ;  /* 0x00007610ff737816 */ /* 0x000fc60000000073 */
[----:B------:R-:W-:Y:S01]  /*2350*/  IMAD.X R97, R15, 0x1, R68, P1 ;  /* 0x000000010f617824 */ /* 0x000fe200008e0644 */
[----:B0-----:R-:W-:Y:S02]  /*2360*/  IADD3 R88, P1, R59, R84, RZ ;  /* 0x000000543b587210 */ /* 0x001fe40007f3e0ff */
[----:B------:R0:W5:Y:S01]  /*2370*/  @!P0 LDG.E.U8 R115, desc[UR10][R90.64] ;  /* 0x0000000a5a738981 */ /* 0x000162000c1e1100 */
[----:B------:R-:W-:Y:S02]  /*2380*/  PRMT R121, RZ, 0x7610, R121 ;  /* 0x00007610ff797816 */ /* 0x000fe40000000079 */
[----:B------:R-:W-:Y:S01]  /*2390*/  IMAD.X R89, R15, 0x1, R66, P1 ;  /* 0x000000010f597824 */ /* 0x000fe200008e0642 */
[----:B------:R-:W-:-:S04]  /*23a0*/  PRMT R117, RZ, 0x7610, R117 ;  /* 0x00007610ff757816 */ /* 0x000fc80000000075 */
[----:B------:R1:W5:Y:S01]  /*23b0*/  @!P0 LDG.E.U8 R121, desc[UR10][R88.64] ;  /* 0x0000000a58798981 */ /* 0x000362000c1e1100 */
[----:B0-----:R-:W-:Y:S02]  /*23c0*/  IADD3 R90, P1, R59, R80, RZ ;  /* 0x000000503b5a7210 */ /* 0x001fe40007f3e0ff */
[----:B------:R-:W-:Y:S01]  /*23d0*/  PRMT R119, RZ, 0x7610, R119 ;  /* 0x00007610ff777816 */ /* 0x000fe20000000077 */
[----:B------:R0:W5:Y:S02]  /*23e0*/  @!P0 LDG.E.U8 R117, desc[UR10][R94.64] ;  /* 0x0000000a5e758981 */ /* 0x000164000c1e1100 */
[----:B------:R-:W-:Y:S01]  /*23f0*/  IMAD.X R91, R15, 0x1, R64, P1 ;  /* 0x000000010f5b7824 */ /* 0x000fe200008e0640 */
[----:B-1----:R-:W-:Y:S02]  /*2400*/  IADD3 R88, P1, R59, R76, RZ ;  /* 0x0000004c3b587210 */ /* 0x002fe40007f3e0ff */
[----:B------:R1:W5:Y:S03]  /*2410*/  @!P0 LDG.E.U8 R119, desc[UR10][R96.64] ;  /* 0x0000000a60778981 */ /* 0x000366000c1e1100 */
[----:B------:R-:W-:Y:S01]  /*2420*/  IMAD.X R89, R15, 0x1, R62, P1 ;  /* 0x000000010f597824 */ /* 0x000fe200008e063e */
[----:B0-----:R-:W-:-:S02]  /*2430*/  IADD3 R94, P1, R59, R16, RZ ;  /* 0x000000103b5e7210 */ /* 0x001fc40007f3e0ff */
[----:B------:R-:W-:Y:S02]  /*2440*/  PRMT R123, RZ, 0x7610, R123 ;  /* 0x00007610ff7b7816 */ /* 0x000fe4000000007b */
[----:B------:R-:W-:Y:S01]  /*2450*/  PRMT R125, RZ, 0x7610, R125 ;  /* 0x00007610ff7d7816 */ /* 0x000fe2000000007d */
[----:B------:R-:W-:Y:S01]  /*2460*/  IMAD.X R95, R15, 0x1, R108, P1 ;  /* 0x000000010f5f7824 */ /* 0x000fe200008e066c */
[----:B-1----:R-:W-:Y:S02]  /*2470*/  PRMT R97, RZ, 0x7610, R97 ;  /* 0x00007610ff617816 */ /* 0x002fe40000000061 */
[----:B------:R-:W5:Y:S04]  /*2480*/  @!P0 LDG.E.U8 R123, desc[UR10][R90.64] ;  /* 0x0000000a5a7b8981 */ /* 0x000f68000c1e1100 */
[----:B------:R-:W5:Y:S04]  /*2490*/  @!P0 LDG.E.U8 R97, desc[UR10][R88.64] ;  /* 0x0000000a58618981 */ /* 0x000f68000c1e1100 */
[----:B------:R-:W5:Y:S01]  /*24a0*/  @!P0 LDG.E.U8 R125, desc[UR10][R94.64] ;  /* 0x0000000a5e7d8981 */ /* 0x000f62000c1e1100 */
[----:B------:R-:W-:-:S04]  /*24b0*/  USHF.L.U32 UR5, UR13, 0x5, URZ ;  /* 0x000000050d057899 */ /* 0x000fc8000800063f */
[----:B------:R-:W-:-:S04]  /*24c0*/  ULOP3.LUT UR5, UR5, 0x80, URZ, 0xc0, !UPT ;  /* 0x0000008005057892 */ /* 0x000fc8000f8ec03f */
[----:B------:R-:W-:-:S04]  /*24d0*/  ULEA.HI UR5, UR8, UR5, URZ, 0x1c ;  /* 0x0000000508057291 */ /* 0x000fc8000f8fe03f */
[----:B------:R-:W-:Y:S01]  /*24e0*/  ULOP3.LUT UR6, UR5, 0x3fff, URZ, 0xc0, !UPT ;  /* 0x00003fff05067892 */ /* 0x000fe2000f8ec03f */
[----:B------:R-:W-:Y:S02]  /*24f0*/  UMOV UR7, 0xc0000010 ;  /* 0xc000001000077882 */ /* 0x000fe40000000000 */
[----:B------:R-:W-:Y:S01]  /*2500*/  UMOV UR5, 0xc0000010 ;  /* 0xc000001000057882 */ /* 0x000fe20000000000 */
[----:B--2---:R0:W-:Y:S04]  /*2510*/  STS.U8 [R17+UR8+0x1000], R73 ;  /* 0x0010004911007988 */ /* 0x0041e80008000008 */
[----:B---3--:R0:W-:Y:S04]  /*2520*/  STS.U8 [R17+UR8+0x1004], R75 ;  /* 0x0010044b11007988 */ /* 0x0081e80008000008 */
[----:B----4-:R0:W-:Y:S04]  /*2530*/  STS.U8 [R17+UR8+0x1008], R77 ;  /* 0x0010084d11007988 */ /* 0x0101e80008000008 */
[----:B-----5:R0:W-:Y:S04]  /*2540*/  STS.U8 [R17+UR8+0x100c], R79 ;  /* 0x00100c4f11007988 */ /* 0x0201e80008000008 */
[----:B------:R0:W-:Y:S04]  /*2550*/  STS.U8 [R13+UR8+0x1000], R81 ;  /* 0x001000510d007988 */ /* 0x0001e80008000008 */
        /* <DEDUP_REMOVED lines=17> */
[----:B------:R0:W-:Y:S04]  /*2670*/  STS.U8 [R14+UR8], R97 ;  /* 0x000000610e007988 */ /* 0x0001e80008000008 */
[----:B------:R0:W-:Y:S01]  /*2680*/  STS.U8 [R14+UR8+0xf00], R125 ;  /* 0x000f007d0e007988 */ /* 0x0001e20008000008 */
[----:B------:R1:W-:Y:S06]  /*2690*/  MEMBAR.ALL.CTA ;  /* 0x0000000000007992 */ /* 0x0003ec0000008000 */
[----:B-1----:R-:W1:Y:S02]  /*26a0*/  FENCE.VIEW.ASYNC.S ;  /* 0x00000000000073c6 */ /* 0x002e640000000000 */
[----:B-1----:R-:W-:Y:S06]  /*26b0*/  BAR.SYNC.DEFER_BLOCKING 0x0 ;  /* 0x0000000000007b1d */ /* 0x002fec0000010000 */
[----:B------:R-:W-:-:S06]  /*26c0*/  WARPGROUP.ARRIVE ;  /* 0x00000000000079c5 */ /* 0x000fcc0000000000 */
[----:B------:R-:W-:Y:S01]  /*26d0*/  QGMMA.64x64x32.F32.E4M3.E4M3 R24, gdesc[UR4], R24, gsb0 ;  /* 0x00e00000041879f3 */ /* 0x000fe20008000818 */
[----:B------:R-:W-:Y:S01]  /*26e0*/  IADD3 R100, P4, R100, UR14, RZ ;  /* 0x0000000e64647c10 */ /* 0x000fe2000ff9e0ff */
[----:B------:R-:W-:-:S03]  /*26f0*/  VIADD R61, R61, 0xffffffff ;  /* 0xffffffff3d3d7836 */ /* 0x000fc60000000000 */
[----:B------:R-:W-:Y:S02]  /*2700*/  IADD3.X R120, R120, UR15, RZ, P4, !PT ;  /* 0x0000000f78787c10 */ /* 0x000fe4000a7fe4ff */
[----:B------:R-:W-:Y:S02]  /*2710*/  IADD3 R122, P4, R122, UR14, RZ ;  /* 0x0000000e7a7a7c10 */ /* 0x000fe4000ff9e0ff */
[----:B------:R-:W-:Y:S02]  /*2720*/  IADD3 R16, P1, R16, UR14, RZ ;  /* 0x0000000e10107c10 */ /* 0x000fe4000ff3e0ff */
[----:B------:R-:W-:Y:S02]  /*2730*/  IADD3 R92, P2, R92, UR14, RZ ;  /* 0x0000000e5c5c7c10 */ /* 0x000fe4000ff5e0ff */
[----:B------:R-:W-:Y:S02]  /*2740*/  IADD3.X R72, R72, UR15, RZ, P4, !PT ;  /* 0x0000000f48487c10 */ /* 0x000fe4000a7fe4ff */
[----:B------:R-:W-:-:S02]  /*2750*/  ISETP.NE.U32.AND P4, PT, R61, RZ, PT ;  /* 0x000000ff3d00720c */ /* 0x000fc40003f85070 */
[----:B------:R-:W-:Y:S02]  /*2760*/  IADD3 R98, P3, R98, UR14, RZ ;  /* 0x0000000e62627c10 */ /* 0x000fe4000ff7e0ff */
[----:B------:R-:W-:Y:S02]  /*2770*/  IADD3.X R108, R108, UR15, RZ, P1, !PT ;  /* 0x0000000f6c6c7c10 */ /* 0x000fe40008ffe4ff */
[----:B------:R-:W-:Y:S02]  /*2780*/  IADD3.X R112, R112, UR15, RZ, P2, !PT ;  /* 0x0000000f70707c10 */ /* 0x000fe400097fe4ff */
[----:B------:R-:W-:Y:S02]  /*2790*/  IADD3 R102, P5, R102, UR14, RZ ;  /* 0x0000000e66667c10 */ /* 0x000fe4000ffbe0ff */
[----:B------:R-:W-:Y:S02]  /*27a0*/  IADD3 R104, P6, R104, UR14, RZ ;  /* 0x0000000e68687c10 */ /* 0x000fe4000ffde0ff */
[----:B------:R-:W-:-:S02]  /*27b0*/  IADD3 R106, P0, R106, UR14, RZ ;  /* 0x0000000e6a6a7c10 */ /* 0x000fc4000ff1e0ff */
[----:B------:R-:W-:Y:S02]  /*27c0*/  IADD3 R110, P1, R110, UR14, RZ ;  /* 0x0000000e6e6e7c10 */ /* 0x000fe4000ff3e0ff */
[----:B------:R-:W-:Y:S02]  /*27d0*/  IADD3 R114, P2, R114, UR14, RZ ;  /* 0x0000000e72727c10 */ /* 0x000fe4000ff5e0ff */
[----:B------:R-:W-:Y:S02]  /*27e0*/  IADD3.X R116, R116, UR15, RZ, P3, !PT ;  /* 0x0000000f74747c10 */ /* 0x000fe40009ffe4ff */
[----:B------:R-:W-:Y:S02]  /*27f0*/  IADD3 R118, P3, R118, UR14, RZ ;  /* 0x0000000e76767c10 */ /* 0x000fe4000ff7e0ff */
[----:B------:R-:W-:Y:S02]  /*2800*/  IADD3.X R124, R124, UR15, RZ, P5, !PT ;  /* 0x0000000f7c7c7c10 */ /* 0x000fe4000affe4ff */
[----:B------:R-:W-:-:S02]  /*2810*/  IADD3.X R69, R69, UR15, RZ, P6, !PT ;  /* 0x0000000f45457c10 */ /* 0x000fc4000b7fe4ff */
[----:B------:R-:W-:Y:S02]  /*2820*/  IADD3.X R86, R86, UR15, RZ, P0, !PT ;  /* 0x0000000f56567c10 */ /* 0x000fe400087fe4ff */
[----:B------:R-:W-:Y:S02]  /*2830*/  IADD3.X R82, R82, UR15, RZ, P1, !PT ;  /* 0x0000000f52527c10 */ /* 0x000fe40008ffe4ff */
[----:B------:R-:W-:Y:S02]  /*2840*/  IADD3.X R78, R78, UR15, RZ, P2, !PT ;  /* 0x0000000f4e4e7c10 */ /* 0x000fe400097fe4ff */
[----:B------:R-:W-:Y:S02]  /*2850*/  IADD3 R67, P5, R67, UR14, RZ ;  /* 0x0000000e43437c10 */ /* 0x000fe4000ffbe0ff */
[----:B------:R-:W-:Y:S02]  /*2860*/  IADD3 R71, P6, R71, UR14, RZ ;  /* 0x0000000e47477c10 */ /* 0x000fe4000ffde0ff */
[----:B------:R-:W-:-:S02]  /*2870*/  IADD3 R84, P0, R84, UR14, RZ ;  /* 0x0000000e54547c10 */ /* 0x000fc4000ff1e0ff */
[----:B------:R-:W-:Y:S02]  /*2880*/  IADD3 R80, P1, R80, UR14, RZ ;  /* 0x0000000e50507c10 */ /* 0x000fe4000ff3e0ff */
[----:B------:R-:W-:Y:S02]  /*2890*/  IADD3 R76, P2, R76, UR14, RZ ;  /* 0x0000000e4c4c7c10 */ /* 0x000fe4000ff5e0ff */
[----:B------:R-:W-:Y:S01]  /*28a0*/  IADD3.X R74, R74, UR15, RZ, P3, !PT ;  /* 0x0000000f4a4a7c10 */ /* 0x000fe20009ffe4ff */
[----:B------:R-:W-:Y:S01]  /*28b0*/  UIADD3 UR12, UR12, -0x20, URZ ;  /* 0xffffffe00c0c7890 */ /* 0x000fe2000fffe03f */
[----:B------:R-:W-:Y:S02]  /*28c0*/  IADD3 R65, P3, R58, R65, RZ ;  /* 0x000000413a417210 */ /* 0x000fe40007f7e0ff */
[----:B------:R-:W-:Y:S02]  /*28d0*/  IADD3.X R70, R70, UR15, RZ, P5, !PT ;  /* 0x0000000f46467c10 */ /* 0x000fe4000affe4ff */
[----:B------:R-:W-:-:S02]  /*28e0*/  IADD3.X R68, R68, UR15, RZ, P6, !PT ;  /* 0x0000000f44447c10 */ /* 0x000fc4000b7fe4ff */
[----:B------:R-:W-:Y:S02]  /*28f0*/  IADD3.X R66, R66, UR15, RZ, P0, !PT ;  /* 0x0000000f42427c10 */ /* 0x000fe400087fe4ff */
[----:B------:R-:W-:Y:S02]  /*2900*/  IADD3.X R64, R64, UR15, RZ, P1, !PT ;  /* 0x0000000f40407c10 */ /* 0x000fe40008ffe4ff */
[----:B------:R-:W-:Y:S02]  /*2910*/  IADD3.X R62, R62, UR15, RZ, P2, !PT ;  /* 0x0000000f3e3e7c10 */ /* 0x000fe400097fe4ff */
[----:B------:R-:W-:Y:S01]  /*2920*/  LEA.HI.X.SX32 R63, R58, R63, 0x1, P3 ;  /* 0x0000003f3a3f7211 */ /* 0x000fe200018f0eff */
[----:B------:R-:W-:Y:S02]  /*2930*/  WARPGROUP.DEPBAR.LE gsb0, 0x0 ;  /* 0x00008000000079c5 */ /* 0x000fe40000010000 */
[----:B0-----:R-:W-:Y:S05]  /*2940*/  @P4 BRA `(.L_x_2) ;  /* 0xfffffff400304947 */ /* 0x001fea000383ffff */
.L_x_1:
[C---:B------:R-:W-:Y:S01]  /*2950*/  IMAD.SHL.U32 R6, R0.reuse, 0x4, RZ ;  /* 0x0000000400067824 */ /* 0x040fe200078e00ff */
[----:B------:R-:W-:Y:S01]  /*2960*/  F2FP.SATFINITE.E4M3.F32.PACK_AB_MERGE_C R40, R41, R40, RZ ;  /* 0x000000282928723e */ /* 0x000fe200048070ff */
[C---:B------:R-:W-:Y:S01]  /*2970*/  IMAD.SHL.U32 R8, R0.reuse, 0x10, RZ ;  /* 0x0000001000087824 */ /* 0x040fe200078e00ff */
[----:B------:R-:W-:Y:S01]  /*2980*/  F2FP.SATFINITE.E4M3.F32.PACK_AB_MERGE_C R44, R45, R44, RZ ;  /* 0x0000002c2d2c723e */ /* 0x000fe200048070ff */
[C---:B------:R-:W-:Y:S01]  /*2990*/  IMAD.SHL.U32 R7, R0.reuse, 0x40, RZ ;  /* 0x0000004000077824 */ /* 0x040fe200078e00ff */
[----:B------:R-:W-:Y:S01]  /*29a0*/  F2FP.SATFINITE.E4M3.F32.PACK_AB_MERGE_C R48, R49, R48, RZ ;  /* 0x000000303130723e */ /* 0x000fe200048070ff */
[----:B------:R-:W-:Y:S01]  /*29b0*/  IMAD.SHL.U32 R9, R0, 0x8, RZ ;  /* 0x0000000800097824 */ /* 0x000fe200078e00ff */
[----:B------:R-:W-:Y:S01]  /*29c0*/  LOP3.LUT R6, R6, 0x1b8, RZ, 0xc0, !PT ;  /* 0x000001b806067812 */ /* 0x000fe200078ec0ff */
[----:B------:R-:W-:Y:S01]  /*29d0*/  BAR.SYNC.DEFER_BLOCKING 0x0 ;  /* 0x0000000000007b1d */ /* 0x000fe20000010000 */
[----:B------:R-:W-:Y:S01]  /*29e0*/  F2FP.SATFINITE.E4M3.F32.PACK_AB_MERGE_C R24, R25, R24, RZ ;  /* 0x000000181918723e */ /* 0x000fe200048070ff */
[----:B------:R-:W-:Y:S01]  /*29f0*/  VIADD R3, R3, UR9 ;  /* 0x0000000903037c36 */ /* 0x000fe20008000000 */
[----:B------:R-:W-:Y:S01]  /*2a00*/  F2FP.SATFINITE.E4M3.F32.PACK_AB_MERGE_C R28, R29, R28, RZ ;  /* 0x0000001c1d1c723e */ /* 0x000fe200048070ff */
[----:B------:R-:W-:Y:S01]  /*2a10*/  VIADD R5, R5, UR9 ;  /* 0x0000000905057c36 */ /* 0x000fe20008000000 */
[----:B------:R-:W-:Y:S01]  /*2a20*/  F2FP.SATFINITE.E4M3.F32.PACK_AB_MERGE_C R32, R33, R32, RZ ;  /* 0x000000202120723e */ /* 0x000fe200048070ff */
[----:B------:R-:W-:Y:S01]  /*2a30*/  ULDC UR4, c[0x0][0x244] ;  /* 0x0000910000047ab9 */ /* 0x000fe20000000800 */
[----:B------:R-:W-:Y:S01]  /*2a40*/  F2FP.SATFINITE.E4M3.F32.PACK_AB_MERGE_C R36, R37, R36, RZ ;  /* 0x000000242524723e */ /* 0x000fe200048070ff */
[----:B------:R-:W-:Y:S01]  /*2a50*/  ULDC.64 UR6, c[0x0][0x228] ;  /* 0x00008a0000067ab9 */ /* 0x000fe20000000a00 */
[----:B------:R-:W-:-:S02]  /*2a60*/  LOP3.LUT R37, R48, 0xffff, RZ, 0xc0, !PT ;  /* 0x0000ffff30257812 */ /* 0x000fc400078ec0ff */
[----:B------:R-:W-:Y:S02]  /*2a70*/  LOP3.LUT R40, R40, 0xffff, RZ, 0xc0, !PT ;  /* 0x0000ffff28287812 */ /* 0x000fe400078ec0ff */
[----:B------:R-:W-:Y:S02]  /*2a80*/  LOP3.LUT R33, R44, 0xffff, RZ, 0xc0, !PT ;  /* 0x0000ffff2c217812 */ /* 0x000fe400078ec0ff */
[----:B------:R-:W-:Y:S02]  /*2a90*/  LOP3.LUT R8, R8, 0x30, RZ, 0xc0, !PT ;  /* 0x0000003008087812 */ /* 0x000fe400078ec0ff */
[----:B------:R-:W-:Y:S02]  /*2aa0*/  ISETP.NE.U32.AND P0, PT, R12, RZ, PT ;  /* 0x000000ff0c00720c */ /* 0x000fe40003f05070 */
[----:B------:R-:W-:Y:S02]  /*2ab0*/  LOP3.LUT R7, R6, 0x40, R7, 0xf8, !PT ;  /* 0x0000004006077812 */ /* 0x000fe400078ef807 */
[----:B------:R-:W-:-:S02]  /*2ac0*/  SHF.R.S32.HI R6, RZ, 0x4, R0 ;  /* 0x00000004ff067819 */ /* 0x000fc40000011400 */
[----:B------:R-:W-:Y:S02]  /*2ad0*/  SHF.R.S32.HI R12, RZ, 0x3, R0 ;  /* 0x00000003ff0c7819 */ /* 0x000fe40000011400 */
[----:B------:R-:W-:Y:S02]  /*2ae0*/  LOP3.LUT R24, R24, 0xffff, RZ, 0xc0, !PT ;  /* 0x0000ffff18187812 */ /* 0x000fe400078ec0ff */
[----:B------:R-:W-:Y:S02]  /*2af0*/  LOP3.LUT R21, R28, 0xffff, RZ, 0xc0, !PT ;  /* 0x0000ffff1c157812 */ /* 0x000fe400078ec0ff */
[----:B------:R-:W-:Y:S02]  /*2b00*/  LOP3.LUT R29, R32, 0xffff, RZ, 0xc0, !PT ;  /* 0x0000ffff201d7812 */ /* 0x000fe400078ec0ff */
[----:B------:R-:W-:Y:S02]  /*2b10*/  F2FP.SATFINITE.E4M3.F32.PACK_AB_MERGE_C R26, R27, R26, RZ ;  /* 0x0000001a1b1a723e */ /* 0x000fe400048070ff */
[----:B------:R-:W-:-:S02]  /*2b20*/  F2FP.SATFINITE.E4M3.F32.PACK_AB_MERGE_C R30, R31, R30, RZ ;  /* 0x0000001e1f1e723e */ /* 0x000fc400048070ff */
[----:B------:R-:W-:Y:S02]  /*2b30*/  F2FP.SATFINITE.E4M3.F32.PACK_AB_MERGE_C R34, R35, R34, RZ ;  /* 0x000000222322723e */ /* 0x000fe400048070ff */
[----:B------:R-:W-:Y:S02]  /*2b40*/  PRMT R13, R37, 0x3340, R0 ;  /* 0x00003340250d7816 */ /* 0x000fe40000000000 */
[----:B------:R-:W-:Y:S02]  /*2b50*/  PRMT R10, R40, 0x3340, R33 ;  /* 0x00003340280a7816 */ /* 0x000fe40000000021 */
[----:B------:R-:W-:Y:S02]  /*2b60*/  F2FP.SATFINITE.E4M3.F32.PACK_AB_MERGE_C R42, R43, R42, RZ ;  /* 0x0000002a2b2a723e */ /* 0x000fe400048070ff */
[----:B------:R-:W-:Y:S02]  /*2b70*/  F2FP.SATFINITE.E4M3.F32.PACK_AB_MERGE_C R46, R47, R46, RZ ;  /* 0x0000002e2f2e723e */ /* 0x000fe400048070ff */
[----:B------:R-:W-:-:S02]  /*2b80*/  F2FP.SATFINITE.E4M3.F32.PACK_AB_MERGE_C R50, R51, R50, RZ ;  /* 0x000000323332723e */ /* 0x000fc400048070ff */
[----:B------:R-:W-:Y:S02]  /*2b90*/  LOP3.LUT R19, R8, 0x380, R9, 0xf8, !PT ;  /* 0x0000038008137812 */ /* 0x000fe400078ef809 */
[----:B------:R-:W-:Y:S02]  /*2ba0*/  PRMT R9, R29, 0x3340, R0 ;  /* 0x000033401d097816 */ /* 0x000fe40000000000 */
[----:B------:R-:W-:Y:S02]  /*2bb0*/  PRMT R8, R24, 0x3340, R21 ;  /* 0x0000334018087816 */ /* 0x000fe40000000015 */
[----:B------:R-:W-:Y:S02]  /*2bc0*/  SGXT R6, R6, 0x1 ;  /* 0x000000010606781a */ /* 0x000fe40000000200 */
[----:B------:R-:W-:Y:S02]  /*2bd0*/  SGXT R12, R12, 0x1 ;  /* 0x000000010c0c781a */ /* 0x000fe40000000200 */
[----:B------:R-:W-:-:S02]  /*2be0*/  LOP3.LUT R26, R26, 0xffff, RZ, 0xc0, !PT ;  /* 0x0000ffff1a1a7812 */ /* 0x000fc400078ec0ff */
[----:B------:R-:W-:Y:S02]  /*2bf0*/  LOP3.LUT R27, R30, 0xffff, RZ, 0xc0, !PT ;  /* 0x0000ffff1e1b7812 */ /* 0x000fe400078ec0ff */
[----:B------:R-:W-:Y:S02]  /*2c00*/  LOP3.LUT R31, R34, 0xffff, RZ, 0xc0, !PT ;  /* 0x0000ffff221f7812 */ /* 0x000fe400078ec0ff */
[----:B------:R-:W-:Y:S02]  /*2c10*/  F2FP.SATFINITE.E4M3.F32.PACK_AB_MERGE_C R38, R39, R38, RZ ;  /* 0x000000262726723e */ /* 0x000fe400048070ff */
[----:B------:R-:W-:Y:S02]  /*2c20*/  PRMT R17, R10, 0x5410, R13 ;  /* 0x000054100a117816 */ /* 0x000fe4000000000d */
[----:B------:R-:W-:Y:S01]  /*2c30*/  SHF.R.U32.HI R13, RZ, 0x1, R11 ;  /* 0x00000001ff0d7819 */ /* 0x000fe2000001160b */
[----:B------:R-:W-:Y:S01]  /*2c40*/  IMAD.SHL.U32 R11, R11, 0x8, RZ ;  /* 0x000000080b0b7824 */ /* 0x000fe200078e00ff */
[----:B------:R-:W-:-:S02]  /*2c50*/  LOP3.LUT R39, R50, 0xffff, RZ, 0xc0, !PT ;  /* 0x0000ffff32277812 */ /* 0x000fc400078ec0ff */
[----:B------:R-:W-:Y:S02]  /*2c60*/  LOP3.LUT R42, R42, 0xffff, RZ, 0xc0, !PT ;  /* 0x0000ffff2a2a7812 */ /* 0x000fe400078ec0ff */
[----:B------:R-:W-:Y:S02]  /*2c70*/  LOP3.LUT R35, R46, 0xffff, RZ, 0xc0, !PT ;  /* 0x0000ffff2e237812 */ /* 0x000fe400078ec0ff */
[----:B------:R-:W-:Y:S02]  /*2c80*/  PRMT R15, R8, 0x5410, R9 ;  /* 0x00005410080f7816 */ /* 0x000fe40000000009 */
[----:B------:R-:W-:Y:S02]  /*2c90*/  LOP3.LUT R6, R7, 0x840, R6, 0x78, !PT ;  /* 0x0000084007067812 */ /* 0x000fe400078e7806 */
[----:B------:R-:W-:Y:S02]  /*2ca0*/  LOP3.LUT R12, R19, 0x1008, R12, 0xf8, !PT ;  /* 0x00001008130c7812 */ /* 0x000fe400078ef80c */
[----:B------:R-:W-:-:S02]  /*2cb0*/  SEL R14, RZ, 0x840, !P0 ;  /* 0x00000840ff0e7807 */ /* 0x000fc40004000000 */
[--C-:B------:R-:W-:Y:S02]  /*2cc0*/  PRMT R8, R31, 0x3340, R0.reuse ;  /* 0x000033401f087816 */ /* 0x100fe40000000000 */
[----:B------:R-:W-:Y:S02]  /*2cd0*/  PRMT R7, R26, 0x3340, R27 ;  /* 0x000033401a077816 */ /* 0x000fe4000000001b */
[----:B------:R-:W-:Y:S02]  /*2ce0*/  PRMT R10, R39, 0x3340, R0 ;  /* 0x00003340270a7816 */ /* 0x000fe40000000000 */
[----:B------:R-:W-:Y:S02]  /*2cf0*/  PRMT R9, R42, 0x3340, R35 ;  /* 0x000033402a097816 */ /* 0x000fe40000000023 */
[----:B------:R-:W-:Y:S02]  /*2d00*/  LOP3.LUT R14, R12, R14, R13, 0xf6, !PT ;  /* 0x0000000e0c0e7212 */ /* 0x000fe400078ef60d */
[----:B------:R-:W-:-:S02]  /*2d10*/  PRMT R23, R7, 0x5410, R8 ;  /* 0x0000541007177816 */ /* 0x000fc40000000008 */
[----:B------:R-:W-:Y:S02]  /*2d20*/  LOP3.LUT R13, R6, R11, RZ, 0xfc, !PT ;  /* 0x0000000b060d7212 */ /* 0x000fe400078efcff */
[----:B------:R-:W-:Y:S02]  /*2d30*/  SHF.R.U32.HI R6, RZ, 0x8, R24 ;  /* 0x00000008ff067819 */ /* 0x000fe40000011618 */
[----:B------:R-:W-:Y:S02]  /*2d40*/  SHF.R.U32.HI R7, RZ, 0x8, R21 ;  /* 0x00000008ff077819 */ /* 0x000fe40000011615 */
[----:B------:R-:W-:Y:S02]  /*2d50*/  PRMT R25, R9, 0x5410, R10 ;  /* 0x0000541009197816 */ /* 0x000fe4000000000a */
[----:B------:R-:W-:Y:S02]  /*2d60*/  SHF.R.U32.HI R8, RZ, 0x8, R29 ;  /* 0x00000008ff087819 */ /* 0x000fe4000001161d */
[----:B------:R-:W-:-:S02]  /*2d70*/  SHF.R.U32.HI R9, RZ, 0x8, R40 ;  /* 0x00000008ff097819 */ /* 0x000fc40000011628 */
[----:B------:R-:W-:Y:S02]  /*2d80*/  SHF.R.U32.HI R10, RZ, 0x8, R33 ;  /* 0x00000008ff0a7819 */ /* 0x000fe40000011621 */
[----:B------:R-:W-:Y:S02]  /*2d90*/  SHF.R.U32.HI R11, RZ, 0x8, R37 ;  /* 0x00000008ff0b7819 */ /* 0x000fe40000011625 */
[----:B------:R-:W-:Y:S02]  /*2da0*/  LOP3.LUT R7, R7, 0xffff, RZ, 0xc0, !PT ;  /* 0x0000ffff07077812 */ /* 0x000fe400078ec0ff */
[----:B------:R-:W-:Y:S02]  /*2db0*/  LOP3.LUT R6, R6, 0xffff, RZ, 0xc0, !PT ;  /* 0x0000ffff06067812 */ /* 0x000fe400078ec0ff */
[----:B------:R-:W-:Y:S02]  /*2dc0*/  LOP3.LUT R8, R8, 0xffff, RZ, 0xc0, !PT ;  /* 0x0000ffff08087812 */ /* 0x000fe400078ec0ff */
[----:B------:R-:W-:-:S02]  /*2dd0*/  LOP3.LUT R10, R10, 0xffff, RZ, 0xc0, !PT ;  /* 0x0000ffff0a0a7812 */ /* 0x000fc400078ec0ff */
[----:B------:R-:W-:Y:S02]  /*2de0*/  LOP3.LUT R9, R9, 0xffff, RZ, 0xc0, !PT ;  /* 0x0000ffff09097812 */ /* 0x000fe400078ec0ff */
[----:B------:R-:W-:Y:S02]  /*2df0*/  LOP3.LUT R11, R11, 0xffff, RZ, 0xc0, !PT ;  /* 0x0000ffff0b0b7812 */ /* 0x000fe400078ec0ff */
[----:B------:R-:W-:Y:S02]  /*2e00*/  PRMT R12, R6, 0x3340, R7 ;  /* 0x00003340060c7816 */ /* 0x000fe40000000007 */
[----:B------:R-:W-:Y:S02]  /*2e10*/  PRMT R19, R8, 0x3340, R1 ;  /* 0x0000334008137816 */ /* 0x000fe40000000001 */
[----:B------:R-:W-:Y:S02]  /*2e20*/  SHF.R.U32.HI R6, RZ, 0x8, R26 ;  /* 0x00000008ff067819 */ /* 0x000fe4000001161a */
[----:B------:R-:W-:-:S02]  /*2e30*/  SHF.R.U32.HI R7, RZ, 0x8, R27 ;  /* 0x00000008ff077819 */ /* 0x000fc4000001161b */
[----:B------:R-:W-:Y:S02]  /*2e40*/  PRMT R16, R9, 0x3340, R10 ;  /* 0x0000334009107816 */ /* 0x000fe4000000000a */
[----:B------:R-:W-:Y:S02]  /*2e50*/  PRMT R21, R11, 0x3340, R0 ;  /* 0x000033400b157816 */ /* 0x000fe40000000000 */
[----:B------:R-:W-:Y:S02]  /*2e60*/  SHF.R.U32.HI R8, RZ, 0x8, R31 ;  /* 0x00000008ff087819 */ /* 0x000fe4000001161f */
[----:B------:R-:W-:Y:S02]  /*2e70*/  SHF.R.U32.HI R9, RZ, 0x8, R42 ;  /* 0x00000008ff097819 */ /* 0x000fe4000001162a */
[----:B------:R-:W-:Y:S02]  /*2e80*/  SHF.R.U32.HI R10, RZ, 0x8, R35 ;  /* 0x00000008ff0a7819 */ /* 0x000fe40000011623 */
[----:B------:R-:W-:-:S02]  /*2e90*/  SHF.R.U32.HI R11, RZ, 0x8, R39 ;  /* 0x00000008ff0b7819 */ /* 0x000fc40000011627 */
[----:B------:R-:W-:Y:S02]  /*2ea0*/  LOP3.LUT R7, R7, 0xffff, RZ, 0xc0, !PT ;  /* 0x0000ffff07077812 */ /* 0x000fe400078ec0ff */
[----:B------:R-:W-:Y:S02]  /*2eb0*/  LOP3.LUT R6, R6, 0xffff, RZ, 0xc0, !PT ;  /* 0x0000ffff06067812 */ /* 0x000fe400078ec0ff */
[----:B------:R-:W-:Y:S02]  /*2ec0*/  LOP3.LUT R8, R8, 0xffff, RZ, 0xc0, !PT ;  /* 0x0000ffff08087812 */ /* 0x000fe400078ec0ff */
[----:B------:R-:W-:Y:S02]  /*2ed0*/  LOP3.LUT R10, R10, 0xffff, RZ, 0xc0, !PT ;  /* 0x0000ffff0a0a7812 */ /* 0x000fe400078ec0ff */
[----:B------:R-:W-:Y:S02]  /*2ee0*/  LOP3.LUT R9, R9, 0xffff, RZ, 0xc0, !PT ;  /* 0x0000ffff09097812 */ /* 0x000fe400078ec0ff */
[----:B------:R-:W-:-:S02]  /*2ef0*/  LOP3.LUT R11, R11, 0xffff, RZ, 0xc0, !PT ;  /* 0x0000ffff0b0b7812 */ /* 0x000fc400078ec0ff */
[----:B------:R-:W-:Y:S02]  /*2f00*/  PRMT R6, R6, 0x3340, R7 ;  /* 0x0000334006067816 */ /* 0x000fe40000000007 */
[----:B------:R-:W-:Y:S02]  /*2f10*/  F2FP.SATFINITE.E4M3.F32.PACK_AB_MERGE_C R52, R53, R52, RZ ;  /* 0x000000343534723e */ /* 0x000fe400048070ff */
[----:B------:R-:W-:Y:S02]  /*2f20*/  PRMT R7, R8, 0x3340, R1 ;  /* 0x0000334008077816 */ /* 0x000fe40000000001 */
[----:B------:R-:W-:Y:S02]  /*2f30*/  F2FP.SATFINITE.E4M3.F32.PACK_AB_MERGE_C R54, R55, R54, RZ ;  /* 0x000000363736723e */ /* 0x000fe400048070ff */
[----:B------:R-:W-:Y:S02]  /*2f40*/  PRMT R9, R9, 0x3340, R10 ;  /* 0x0000334009097816 */ /* 0x000fe4000000000a */
[----:B------:R-:W-:-:S02]  /*2f50*/  PRMT R8, R11, 0x3340, R0 ;  /* 0x000033400b087816 */ /* 0x000fc40000000000 */
[----:B------:R-:W-:Y:S02]  /*2f60*/  LOP3.LUT R36, R36, 0xffff, RZ, 0xc0, !PT ;  /* 0x0000ffff24247812 */ /* 0x000fe400078ec0ff */
[----:B------:R-:W-:Y:S02]  /*2f70*/  PRMT R19, R12, 0x5410, R19 ;  /* 0x000054100c137816 */ /* 0x000fe40000000013 */
[----:B------:R-:W-:Y:S01]  /*2f80*/  PRMT R21, R16, 0x5410, R21 ;  /* 0x0000541010157816 */ /* 0x000fe20000000015 */
[----:B------:R-:W0:Y:S01]  /*2f90*/  LDC R12, c[0x0][0x248] ;  /* 0x00009200ff0c7b82 */ /* 0x000e220000000800 */
[----:B------:R-:W-:Y:S01]  /*2fa0*/  LOP3.LUT R52, R52, 0xffff, RZ, 0xc0, !PT ;  /* 0x0000ffff34347812 */ /* 0x000fe200078ec0ff */
[----:B------:R-:W-:Y:S01]  /*2fb0*/  IMAD R16, R2, UR4, RZ ;  /* 0x0000000402107c24 */ /* 0x000fe2000f8e02ff */
[----:B------:R-:W-:Y:S01]  /*2fc0*/  LOP3.LUT R38, R38, 0xffff, RZ, 0xc0, !PT ;  /* 0x0000ffff26267812 */ /* 0x000fe200078ec0ff */
[----:B------:R-:W-:Y:S01]  /*2fd0*/  ULDC.64 UR4, c[0x0][0x220] ;  /* 0x0000880000047ab9 */ /* 0x000fe20000000a00 */
[----:B------:R-:W-:-:S02]  /*2fe0*/  PRMT R7, R6, 0x5410, R7 ;  /* 0x0000541006077816 */ /* 0x000fc40000000007 */
[----:B------:R-:W-:Y:S02]  /*2ff0*/  PRMT R39, R9, 0x5410, R8 ;  /* 0x0000541009277816 */ /* 0x000fe40000000008 */
[----:B------:R-:W-:Y:S02]  /*3000*/  LOP3.LUT R54, R54, 0xffff, RZ, 0xc0, !PT ;  /* 0x0000ffff36367812 */ /* 0x000fe400078ec0ff */
[--C-:B------:R-:W-:Y:S02]  /*3010*/  PRMT R8, R15, 0x4210, R36.reuse ;  /* 0x000042100f087816 */ /* 0x100fe40000000024 */
[----:B------:R-:W-:Y:S02]  /*3020*/  PRMT R36, R19, 0x5210, R36 ;  /* 0x0000521013247816 */ /* 0x000fe40000000024 */
[--C-:B------:R-:W-:Y:S01]  /*3030*/  PRMT R9, R17, 0x4210, R52.reuse ;  /* 0x0000421011097816 */ /* 0x100fe20000000034 */
[----:B------:R-:W-:Y:S01]  /*3040*/  IMAD.U32 R17, RZ, RZ, UR9 ;  /* 0x00000009ff117e24 */ /* 0x000fe2000f8e00ff */
[----:B------:R-:W-:-:S02]  /*3050*/  PRMT R37, R21, 0x5210, R52 ;  /* 0x0000521015257816 */ /* 0x000fc40000000034 */
[--C-:B------:R-:W-:Y:S01]  /*3060*/  PRMT R18, R23, 0x4210, R38.reuse ;  /* 0x0000421017127816 */ /* 0x100fe20000000026 */
[----:B------:R-:W-:Y:S01]  /*3070*/  STS.64 [R13+UR8], R8 ;  /* 0x000000080d007988 */ /* 0x000fe20008000a08 */
[----:B------:R-:W-:Y:S02]  /*3080*/  PRMT R38, R7, 0x5210, R38 ;  /* 0x0000521007267816 */ /* 0x000fe40000000026 */
[--C-:B------:R-:W-:Y:S01]  /*3090*/  PRMT R19, R25, 0x4210, R54.reuse ;  /* 0x0000421019137816 */ /* 0x100fe20000000036 */
[----:B------:R1:W-:Y:S01]  /*30a0*/  STS.64 [R13+UR8+0x200], R36 ;  /* 0x000200240d007988 */ /* 0x0003e20008000a08 */
[----:B------:R-:W-:Y:S02]  /*30b0*/  LOP3.LUT R10, R13, 0x8, RZ, 0x3c, !PT ;  /* 0x000000080d0a7812 */ /* 0x000fe400078e3cff */
[----:B------:R-:W-:Y:S02]  /*30c0*/  PRMT R39, R39, 0x5210, R54 ;  /* 0x0000521027277816 */ /* 0x000fe40000000036 */
[----:B------:R-:W-:Y:S01]  /*30d0*/  LOP3.LUT R11, R4, UR9, RZ, 0xfc, !PT ;  /* 0x00000009040b7c12 */ /* 0x000fe2000f8efcff */
[----:B------:R2:W-:Y:S01]  /*30e0*/  STS.64 [R10+UR8+0x1000], R18 ;  /* 0x001000120a007988 */ /* 0x0005e20008000a08 */
[----:B------:R-:W-:-:S02]  /*30f0*/  ISETP.GE.AND P0, PT, R2, UR6, PT ;  /* 0x0000000602007c0c */ /* 0x000fc4000bf06270 */
[C-C-:B------:R-:W-:Y:S01]  /*3100*/  LOP3.LUT R15, R17.reuse, 0x78, R4.reuse, 0xfe, !PT ;  /* 0x00000078110f7812 */ /* 0x140fe200078efe04 */
[----:B------:R0:W-:Y:S01]  /*3110*/  STS.64 [R10+UR8+0x1200], R38 ;  /* 0x001200260a007988 */ /* 0x0001e20008000a08 */
[C-C-:B------:R-:W-:Y:S02]  /*3120*/  LOP3.LUT R2, R17.reuse, 0x74, R4.reuse, 0xfe, !PT ;  /* 0x0000007411027812 */ /* 0x140fe400078efe04 */
[C-C-:B------:R-:W-:Y:S01]  /*3130*/  LOP3.LUT R30, R17.reuse, 0x68, R4.reuse, 0xfe, !PT ;  /* 0x00000068111e7812 */ /* 0x140fe200078efe04 */
[----:B------:R-:W-:Y:S01]  /*3140*/  BAR.SYNC.DEFER_BLOCKING 0x0 ;  /* 0x0000000000007b1d */ /* 0x000fe20000010000 */
[C-C-:B-1----:R-:W-:Y:S02]  /*3150*/  LOP3.LUT R13, R17.reuse, 0x64, R4.reuse, 0xfe, !PT ;  /* 0x00000064110d7812 */ /* 0x142fe400078efe04 */
[C-C-:B------:R-:W-:Y:S02]  /*3160*/  LOP3.LUT R20, R17.reuse, 0x54, R4.reuse, 0xfe, !PT ;  /* 0x0000005411147812 */ /* 0x140fe400078efe04 */
[----:B--2---:R-:W-:-:S02]  /*3170*/  LOP3.LUT R18, R17, 0x60, R4, 0xfe, !PT ;  /* 0x0000006011127812 */ /* 0x004fc400078efe04 */
[--C-:B------:R-:W-:Y:S01]  /*3180*/  LOP3.LUT R19, R17, 0x58, R4.reuse, 0xfe, !PT ;  /* 0x0000005811137812 */ /* 0x100fe200078efe04 */
[----:B0-----:R-:W-:Y:S01]  /*3190*/  IMAD R39, R11, R12, RZ ;  /* 0x0000000c0b277224 */ /* 0x001fe200078e02ff */
[----:B------:R-:W-:Y:S02]  /*31a0*/  LOP3.LUT R38, R14, 0x8, RZ, 0x3c, !PT ;  /* 0x000000080e267812 */ /* 0x000fe400078e3cff */
[C-C-:B------:R-:W-:Y:S02]  /*31b0*/  LOP3.LUT R10, R17.reuse, 0x70, R4.reuse, 0xfe, !PT ;  /* 0x00000070110a7812 */ /* 0x140fe400078efe04 */
[C-C-:B------:R-:W-:Y:S02]  /*31c0*/  LOP3.LUT R21, R17.reuse, 0x50, R4.reuse, 0xfe, !PT ;  /* 0x0000005011157812 */ /* 0x140fe400078efe04 */
[C-C-:B------:R-:W-:Y:S02]  /*31d0*/  LOP3.LUT R31, R17.reuse, 0x48, R4.reuse, 0xfe, !PT ;  /* 0x00000048111f7812 */ /* 0x140fe400078efe04 */
[----:B------:R-:W-:-:S02]  /*31e0*/  LOP3.LUT R32, R17, 0x44, R4, 0xfe, !PT ;  /* 0x0000004411207812 */ /* 0x000fc400078efe04 */
[C-C-:B------:R-:W-:Y:S02]  /*31f0*/  LOP3.LUT R33, R17.reuse, 0x40, R4.reuse, 0xfe, !PT ;  /* 0x0000004011217812 */ /* 0x140fe400078efe04 */
[C-C-:B------:R-:W-:Y:S02]  /*3200*/  LOP3.LUT R34, R17.reuse, 0x38, R4.reuse, 0xfe, !PT ;  /* 0x0000003811227812 */ /* 0x140fe400078efe04 */
[C-C-:B------:R-:W-:Y:S01]  /*3210*/  LOP3.LUT R35, R17.reuse, 0x34, R4.reuse, 0xfe, !PT ;  /* 0x0000003411237812 */ /* 0x140fe200078efe04 */
[----:B------:R-:W0:Y:S01]  /*3220*/  LDS.64 R6, [R14+UR8] ;  /* 0x000000080e067984 */ /* 0x000e220008000a00 */
[C-C-:B------:R-:W-:Y:S02]  /*3230*/  LOP3.LUT R36, R17.reuse, 0x30, R4.reuse, 0xfe, !PT ;  /* 0x0000003011247812 */ /* 0x140fe400078efe04 */
[C-C-:B------:R-:W-:Y:S01]  /*3240*/  LOP3.LUT R22, R17.reuse, 0x28, R4.reuse, 0xfe, !PT ;  /* 0x0000002811167812 */ /* 0x140fe200078efe04 */
[----:B------:R-:W1:Y:S01]  /*3250*/  LDS.64 R8, [R38+UR8] ;  /* 0x0000000826087984 */ /* 0x000e620008000a00 */
[----:B------:R-:W-:-:S02]  /*3260*/  LOP3.LUT R40, R17, 0x24, R4, 0xfe, !PT ;  /* 0x0000002411287812 */ /* 0x000fc400078efe04 */
[C-C-:B------:R-:W-:Y:S02]  /*3270*/  LOP3.LUT R42, R17.reuse, 0x20, R4.reuse, 0xfe, !PT ;  /* 0x00000020112a7812 */ /* 0x140fe400078efe04 */
[C-C-:B------:R-:W-:Y:S02]  /*3280*/  LOP3.LUT R29, R17.reuse, 0x18, R4.reuse, 0xfe, !PT ;  /* 0x00000018111d7812 */ /* 0x140fe400078efe04 */
[C-C-:B------:R-:W-:Y:S02]  /*3290*/  LOP3.LUT R37, R17.reuse, 0x14, R4.reuse, 0xfe, !PT ;  /* 0x0000001411257812 */ /* 0x140fe400078efe04 */
[C-C-:B------:R-:W-:Y:S02]  /*32a0*/  LOP3.LUT R27, R17.reuse, 0x10, R4.reuse, 0xfe, !PT ;  /* 0x00000010111b7812 */ /* 0x140fe400078efe04 */
[C-C-:B------:R-:W-:Y:S02]  /*32b0*/  LOP3.LUT R23, R17.reuse, 0x8, R4.reuse, 0xfe, !PT ;  /* 0x0000000811177812 */ /* 0x140fe400078efe04 */
[----:B------:R-:W-:-:S02]  /*32c0*/  LOP3.LUT R17, R17, 0x4, R4, 0xfe, !PT ;  /* 0x0000000411117812 */ /* 0x000fc400078efe04 */
[C---:B------:R-:W-:Y:S01]  /*32d0*/  IADD3 R4, P2, R16.reuse, UR4, RZ ;  /* 0x0000000410047c10 */ /* 0x040fe2000ff5e0ff */
[----:B------:R-:W-:Y:S01]  /*32e0*/  IMAD R25, R23, R12, RZ ;  /* 0x0000000c17197224 */ /* 0x000fe200078e02ff */
[----:B------:R-:W-:Y:S02]  /*32f0*/  ISETP.LT.AND P5, PT, R11, UR7, !P0 ;  /* 0x000000070b007c0c */ /* 0x000fe4000c7a1270 */
[----:B------:R-:W-:Y:S02]  /*3300*/  LEA.HI.X.SX32 R11, R16, UR5, 0x1, P2 ;  /* 0x00000005100b7c11 */ /* 0x000fe400090f0eff */
[----:B------:R-:W-:Y:S02]  /*3310*/  IADD3 R16, P6, R39, R4, RZ ;  /* 0x0000000427107210 */ /* 0x000fe40007fde0ff */
[----:B------:R-:W-:Y:S01]  /*3320*/  ISETP.LT.AND P1, PT, R15, UR7, !P0 ;  /* 0x000000070f007c0c */ /* 0x000fe2000c721270 */
[C---:B------:R-:W-:Y:S01]  /*3330*/  IMAD R15, R17.reuse, R12, RZ ;  /* 0x0000000c110f7224 */ /* 0x040fe200078e02ff */
[----:B------:R-:W-:-:S02]  /*3340*/  ISETP.LT.AND P3, PT, R17, UR7, !P0 ;  /* 0x0000000711007c0c */ /* 0x000fc4000c761270 */
[----:B------:R-:W-:Y:S01]  /*3350*/  LEA.HI.X.SX32 R17, R39, R11, 0x1, P6 ;  /* 0x0000000b27117211 */ /* 0x000fe200030f0eff */
[----:B------:R-:W-:Y:S01]  /*3360*/  IMAD R39, R12, 0x20, R39 ;  /* 0x000000200c277824 */ /* 0x000fe200078e0227 */
[----:B------:R-:W-:Y:S02]  /*3370*/  ISETP.LT.AND P2, PT, R23, UR7, !P0 ;  /* 0x0000000717007c0c */ /* 0x000fe4000c741270 */
[----:B------:R-:W-:Y:S02]  /*3380*/  ISETP.LT.AND P4, PT, R22, UR7, !P0 ;  /* 0x0000000716007c0c */ /* 0x000fe4000c781270 */
[----:B------:R-:W-:Y:S02]  /*3390*/  IADD3 R22, P6, R15, R4, RZ ;  /* 0x000000040f167210 */ /* 0x000fe40007fde0ff */
[----:B------:R-:W-:Y:S02]  /*33a0*/  LEA.HI R0, R0, UR9, RZ, 0x1a ;  /* 0x0000000900007c11 */ /* 0x000fe4000f8fd0ff */
[----:B0-----:R-:W-:-:S02]  /*33b0*/  PRMT R43, R6, 0x7770, RZ ;  /* 0x00007770062b7816 */ /* 0x001fc400000000ff */
[-C--:B------:R-:W-:Y:S01]  /*33c0*/  LEA.HI.X.SX32 R23, R15, R11.reuse, 0x1, P6 ;  /* 0x0000000b0f177211 */ /* 0x080fe200030f0eff */
[----:B------:R-:W-:Y:S01]  /*33d0*/  IMAD R15, R27, R12, RZ ;  /* 0x0000000c1b0f7224 */ /* 0x000fe200078e02ff */
[----:B-1----:R-:W-:Y:S01]  /*33e0*/  PRMT R45, R8, 0x7770, RZ ;  /* 0x00007770082d7816 */ /* 0x002fe200000000ff */
[----:B------:R0:W-:Y:S01]  /*33f0*/  @P5 STG.E.U8 desc[UR10][R16.64], R43 ;  /* 0x0000002b10005986 */ /* 0x0001e2000c10110a */
[----:B------:R-:W-:Y:S02]  /*3400*/  IADD3 R24, P5, R25, R4, RZ ;  /* 0x0000000419187210 */ /* 0x000fe40007fbe0ff */
[C---:B------:R-:W-:Y:S01]  /*3410*/  ISETP.LT.AND P6, PT, R3.reuse, UR7, !P0 ;  /* 0x0000000703007c0c */ /* 0x040fe2000c7c1270 */
[----:B------:R-:W-:Y:S01]  /*3420*/  IMAD R3, R3, R12, RZ ;  /* 0x0000000c03037224 */ /* 0x000fe200078e02ff */
[----:B------:R-:W-:Y:S01]  /*3430*/  LEA.HI.X.SX32 R25, R25, R11, 0x1, P5 ;  /* 0x0000000b19197211 */ /* 0x000fe200028f0eff */
[----:B------:R-:W-:Y:S01]  /*3440*/  @P3 STG.E.U8 desc[UR10][R22.64], R45 ;  /* 0x0000002d16003986 */ /* 0x000fe2000c10110a */
[----:B------:R-:W-:-:S02]  /*3450*/  PRMT R41, R6, 0x7771, RZ ;  /* 0x0000777106297816 */ /* 0x000fc400000000ff */
[----:B------:R-:W-:-:S03]  /*3460*/  ISETP.LT.AND P5, PT, R27, UR7, !P0 ;  /* 0x000000071b007c0c */ /* 0x000fc6000c7a1270 */
[----:B------:R1:W-:Y:S01]  /*3470*/  @P2 STG.E.U8 desc[UR10][R24.64], R41 ;  /* 0x0000002918002986 */ /* 0x0003e2000c10110a */
[C---:B------:R-:W-:Y:S02]  /*3480*/  IADD3 R26, P2, R3.reuse, R4, RZ ;  /* 0x00000004031a7210 */ /* 0x040fe40007f5e0ff */
[----:B0-----:R-:W-:Y:S02]  /*3490*/  PRMT R43, R8, 0x7771, RZ ;  /* 0x00007771082b7816 */ /* 0x001fe400000000ff */
[----:B------:R-:W-:Y:S01]  /*34a0*/  LEA.HI.X.SX32 R27, R3, R11, 0x1, P2 ;  /* 0x0000000b031b7211 */ /* 0x000fe200010f0eff */
[-C--:B------:R-:W-:Y:S01]  /*34b0*/  IMAD R3, R29, R12.reuse, RZ ;  /* 0x0000000c1d037224 */ /* 0x080fe200078e02ff */
[C---:B------:R-:W-:Y:S01]  /*34c0*/  ISETP.LT.AND P2, PT, R37.reuse, UR7, !P0 ;  /* 0x0000000725007c0c */ /* 0x040fe2000c741270 */
[----:B------:R-:W-:Y:S01]  /*34d0*/  IMAD R37, R37, R12, RZ ;  /* 0x0000000c25257224 */ /* 0x000fe200078e02ff */
[----:B------:R-:W-:Y:S01]  /*34e0*/  IADD3 R16, P3, R15, R4, RZ ;  /* 0x000000040f107210 */ /* 0x000fe20007f7e0ff */
[----:B------:R-:W-:Y:S01]  /*34f0*/  @P6 STG.E.U8 desc[UR10][R26.64], R43 ;  /* 0x0000002b1a006986 */ /* 0x000fe2000c10110a */
[----:B-1----:R-:W-:Y:S01]  /*3500*/  PRMT R41, R6, 0x7772, RZ ;  /* 0x0000777206297816 */ /* 0x002fe200000000ff */
[----:B------:R-:W-:Y:S01]  /*3510*/  IMAD R25, R5, R12, RZ ;  /* 0x0000000c05197224 */ /* 0x000fe200078e02ff */
[----:B------:R-:W-:-:S02]  /*3520*/  IADD3 R22, P6, R37, R4, RZ ;  /* 0x0000000425167210 */ /* 0x000fc40007fde0ff */
[-C--:B------:R-:W-:Y:S02]  /*3530*/  LEA.HI.X.SX32 R17, R15, R11.reuse, 0x1, P3 ;  /* 0x0000000b0f117211 */ /* 0x080fe400018f0eff */
[----:B------:R-:W-:Y:S02]  /*3540*/  LEA.HI.X.SX32 R23, R37, R11, 0x1, P6 ;  /* 0x0000000b25177211 */ /* 0x000fe400030f0eff */
[----:B------:R-:W-:Y:S01]  /*3550*/  PRMT R37, R8, 0x7772, RZ ;  /* 0x0000777208257816 */ /* 0x000fe200000000ff */
[----:B------:R0:W-:Y:S01]  /*3560*/  @P5 STG.E.U8 desc[UR10][R16.64], R41 ;  /* 0x0000002910005986 */ /* 0x0001e2000c10110a */
[----:B------:R-:W-:Y:S02]  /*3570*/  ISETP.LT.AND P3, PT, R29, UR7, !P0 ;  /* 0x000000071d007c0c */ /* 0x000fe4000c761270 */
[-C--:B------:R-:W-:Y:S01]  /*3580*/  IADD3 R28, P5, R25, R4.reuse, RZ ;  /* 0x00000004191c7210 */ /* 0x080fe20007fbe0ff */
[----:B------:R1:W-:Y:S01]  /*3590*/  @P2 STG.E.U8 desc[UR10][R22.64], R37 ;  /* 0x0000002516002986 */ /* 0x0003e2000c10110a */
[----:B------:R-:W-:-:S02]  /*35a0*/  IADD3 R24, P2, R3, R4, RZ ;  /* 0x0000000403187210 */ /* 0x000fc40007f5e0ff */
[-C--:B------:R-:W-:Y:S02]  /*35b0*/  LEA.HI.X.SX32 R29, R25, R11.reuse, 0x1, P5 ;  /* 0x0000000b191d7211 */ /* 0x080fe400028f0eff */
[-C--:B------:R-:W-:Y:S01]  /*35c0*/  LEA.HI.X.SX32 R25, R3, R11.reuse, 0x1, P2 ;  /* 0x0000000b03197211 */ /* 0x080fe200010f0eff */
[----:B------:R-:W-:Y:S01]  /*35d0*/  VIADD R3, R0, 0x2c ;  /* 0x0000002c00037836 */ /* 0x000fe20000000000 */
[----:B------:R-:W-:Y:S02]  /*35e0*/  PRMT R15, R6, 0x7773, RZ ;  /* 0x00007773060f7816 */ /* 0x000fe400000000ff */
[----:B------:R-:W-:Y:S01]  /*35f0*/  ISETP.LT.AND P6, PT, R5, UR7, !P0 ;  /* 0x0000000705007c0c */ /* 0x000fe2000c7c1270 */
[----:B------:R-:W-:Y:S01]  /*3600*/  IMAD R5, R12, 0x4, R39 ;  /* 0x000000040c057824 */ /* 0x000fe200078e0227 */
[----:B------:R-:W-:Y:S01]  /*3610*/  ISETP.LT.AND P2, PT, R42, UR7, !P0 ;  /* 0x000000072a007c0c */ /* 0x000fe2000c741270 */
[----:B------:R2:W-:Y:S01]  /*3620*/  @P3 STG.E.U8 desc[UR10][R24.64], R15 ;  /* 0x0000000f18003986 */ /* 0x0005e2000c10110a */
[----:B0-----:R-:W-:Y:S01]  /*3630*/  IADD3 R16, P3, R39, R4, RZ ;  /* 0x0000000427107210 */ /* 0x001fe20007f7e0ff */
[----:B------:R-:W-:Y:S01]  /*3640*/  IMAD R6, R3, R12, RZ ;  /* 0x0000000c03067224 */ /* 0x000fe200078e02ff */
[----:B------:R-:W-:Y:S01]  /*3650*/  PRMT R27, R8, 0x7773, RZ ;  /* 0x00007773081b7816 */ /* 0x000fe200000000ff */
[----:B------:R-:W0:Y:S01]  /*3660*/  LDS.64 R14, [R14+UR8+0x400] ;  /* 0x000400080e0e7984 */ /* 0x000e220008000a00 */
[----:B------:R-:W-:-:S02]  /*3670*/  LEA.HI.X.SX32 R17, R39, R11, 0x1, P3 ;  /* 0x0000000b27117211 */ /* 0x000fc400018f0eff */
[----:B-1----:R-:W-:Y:S02]  /*3680*/  PRMT R37, R7, 0x7770, RZ ;  /* 0x0000777007257816 */ /* 0x002fe400000000ff */
[----:B------:R-:W-:Y:S01]  /*3690*/  ISETP.LT.AND P3, PT, R3, UR7, !P0 ;  /* 0x0000000703007c0c */ /* 0x000fe2000c761270 */
[----:B------:R-:W-:Y:S01]  /*36a0*/  IMAD R3, R12, 0x4, R5 ;  /* 0x000000040c037824 */ /* 0x000fe200078e0205 */
[----:B------:R-:W-:Y:S01]  /*36b0*/  ISETP.LT.AND P5, PT, R40, UR7, !P0 ;  /* 0x0000000728007c0c */ /* 0x000fe2000c7a1270 */
[----:B------:R1:W-:Y:S01]  /*36c0*/  @P6 STG.E.U8 desc[UR10][R28.64], R27 ;  /* 0x0000001b1c006986 */ /* 0x0003e2000c10110a */
[-C--:B------:R-:W-:Y:S02]  /*36d0*/  IADD3 R22, P6, R5, R4.reuse, RZ ;  /* 0x0000000405167210 */ /* 0x080fe40007fde0ff */
[----:B------:R-:W-:Y:S01]  /*36e0*/  PRMT R39, R7, 0x7771, RZ ;  /* 0x0000777107277816 */ /* 0x000fe200000000ff */
[----:B------:R3:W-:Y:S01]  /*36f0*/  @P2 STG.E.U8 desc[UR10][R16.64], R37 ;  /* 0x0000002510002986 */ /* 0x0007e2000c10110a */
[----:B--2---:R-:W-:-:S02]  /*3700*/  IADD3 R24, P2, R3, R4, RZ ;  /* 0x0000000403187210 */ /* 0x004fc40007f5e0ff */
[-C--:B------:R-:W-:Y:S01]  /*3710*/  LEA.HI.X.SX32 R23, R5, R11.reuse, 0x1, P6 ;  /* 0x0000000b05177211 */ /* 0x080fe200030f0eff */
[----:B------:R-:W2:Y:S01]  /*3720*/  LDS.64 R16, [R38+UR8+0x400] ;  /* 0x0004000826107984 */ /* 0x000ea20008000a00 */
[----:B------:R-:W-:Y:S02]  /*3730*/  PRMT R5, R9, 0x7770, RZ ;  /* 0x0000777009057816 */ /* 0x000fe400000000ff */
[-C--:B------:R-:W-:Y:S01]  /*3740*/  LEA.HI.X.SX32 R25, R3, R11.reuse, 0x1, P2 ;  /* 0x0000000b03197211 */ /* 0x080fe200010f0eff */
[----:B------:R-:W-:Y:S01]  /*3750*/  IMAD R3, R12, 0x8, R3 ;  /* 0x000000080c037824 */ /* 0x000fe200078e0203 */
[----:B------:R-:W-:Y:S01]  /*3760*/  IADD3 R26, P6, R6, R4, RZ ;  /* 0x00000004061a7210 */ /* 0x000fe20007fde0ff */
[----:B------:R4:W-:Y:S01]  /*3770*/  @P5 STG.E.U8 desc[UR10][R22.64], R5 ;  /* 0x0000000516005986 */ /* 0x0009e2000c10110a */
[----:B------:R-:W-:Y:S02]  /*3780*/  ISETP.LT.AND P2, PT, R36, UR7, !P0 ;  /* 0x0000000724007c0c */ /* 0x000fe4000c741270 */
[----:B-1----:R-:W-:Y:S01]  /*3790*/  LEA.HI.X.SX32 R27, R6, R11, 0x1, P6 ;  /* 0x0000000b061b7211 */ /* 0x002fe200030f0eff */
[----:B------:R1:W-:Y:S01]  /*37a0*/  @P4 STG.E.U8 desc[UR10][R24.64], R39 ;  /* 0x0000002718004986 */ /* 0x0003e2000c10110a */
[----:B------:R-:W-:-:S02]  /*37b0*/  PRMT R41, R9, 0x7771, RZ ;  /* 0x0000777109297816 */ /* 0x000fc400000000ff */
[----:B------:R-:W-:Y:S02]  /*37c0*/  ISETP.LT.AND P4, PT, R35, UR7, !P0 ;  /* 0x0000000723007c0c */ /* 0x000fe4000c781270 */
[----:B---3--:R-:W-:Y:S01]  /*37d0*/  PRMT R37, R7, 0x7772, RZ ;  /* 0x0000777207257816 */ /* 0x008fe200000000ff */
[----:B------:R3:W-:Y:S01]  /*37e0*/  @P3 STG.E.U8 desc[UR10][R26.64], R41 ;  /* 0x000000291a003986 */ /* 0x0007e2000c10110a */
[----:B------:R-:W-:Y:S01]  /*37f0*/  ISETP.LT.AND P3, PT, R34, UR7, !P0 ;  /* 0x0000000722007c0c */ /* 0x000fe2000c761270 */
[----:B----4-:R-:W-:Y:S01]  /*3800*/  IMAD R5, R12, 0x4, R3 ;  /* 0x000000040c057824 */ /* 0x010fe200078e0203 */
[CC--:B------:R-:W-:Y:S02]  /*3810*/  IADD3 R22, P6, R3.reuse, R4.reuse, RZ ;  /* 0x0000000403167210 */ /* 0x0c0fe40007fde0ff */
[----:B------:R-:W-:Y:S01]  /*3820*/  ISETP.LT.AND P5, PT, R30, UR7, !P0 ;  /* 0x000000071e007c0c */ /* 0x000fe2000c7a1270 */
[----:B------:R-:W-:Y:S01]  /*3830*/  IMAD R35, R12, 0x4, R5 ;  /* 0x000000040c237824 */ /* 0x000fe200078e0205 */
[----:B------:R-:W-:Y:S01]  /*3840*/  LEA.HI.X.SX32 R23, R3, R11, 0x1, P6 ;  /* 0x0000000b03177211 */ /* 0x000fe200030f0eff */
[----:B------:R-:W-:Y:S01]  /*3850*/  VIADD R3, R0, 0x3c ;  /* 0x0000003c00037836 */ /* 0x000fe20000000000 */
[----:B------:R-:W-:-:S02]  /*3860*/  IADD3 R28, P6, R5, R4, RZ ;  /* 0x00000004051c7210 */ /* 0x000fc40007fde0ff */
[----:B-1----:R-:W-:Y:S01]  /*3870*/  PRMT R39, R9, 0x7772, RZ ;  /* 0x0000777209277816 */ /* 0x002fe200000000ff */
[----:B------:R-:W-:Y:S01]  /*3880*/  @P2 STG.E.U8 desc[UR10][R22.64], R37 ;  /* 0x0000002516002986 */ /* 0x000fe2000c10110a */
[-C--:B------:R-:W-:Y:S01]  /*3890*/  LEA.HI.X.SX32 R29, R5, R11.reuse, 0x1, P6 ;  /* 0x0000000b051d7211 */ /* 0x080fe200030f0eff */
[----:B------:R-:W-:Y:S01]  /*38a0*/  IMAD R5, R3, R12, RZ ;  /* 0x0000000c03057224 */ /* 0x000fe200078e02ff */
[-C--:B------:R-:W-:Y:S02]  /*38b0*/  IADD3 R24, P6, R35, R4.reuse, RZ ;  /* 0x0000000423187210 */ /* 0x080fe40007fde0ff */
[----:B------:R-:W-:Y:S01]  /*38c0*/  ISETP.LT.AND P2, PT, R3, UR7, !P0 ;  /* 0x0000000703007c0c */ /* 0x000fe2000c741270 */
[----:B------:R0:W-:Y:S01]  /*38d0*/  @P4 STG.E.U8 desc[UR10][R28.64], R39 ;  /* 0x000000271c004986 */ /* 0x0001e2000c10110a */
[----:B------:R-:W-:Y:S01]  /*38e0*/  LEA.HI.X.SX32 R25, R35, R11, 0x1, P6 ;  /* 0x0000000b23197211 */ /* 0x000fe200030f0eff */
[----:B------:R-:W-:Y:S01]  /*38f0*/  IMAD R35, R12, 0x8, R35 ;  /* 0x000000080c237824 */ /* 0x000fe200078e0223 */
[----:B------:R-:W-:Y:S01]  /*3900*/  IADD3 R6, P4, R5, R4, RZ ;  /* 0x0000000405067210 */ /* 0x000fe20007f9e0ff */
[----:B------:R-:W-:Y:S01]  /*3910*/  VIADD R3, R0, 0x4c ;  /* 0x0000004c00037836 */ /* 0x000fe20000000000 */
[----:B---3--:R-:W-:-:S02]  /*3920*/  PRMT R27, R7, 0x7773, RZ ;  /* 0x00007773071b7816 */ /* 0x008fc400000000ff */
[----:B------:R-:W-:Y:S02]  /*3930*/  ISETP.LT.AND P6, PT, R33, UR7, !P0 ;  /* 0x0000000721007c0c */ /* 0x000fe4000c7c1270 */
[-C--:B------:R-:W-:Y:S01]  /*3940*/  LEA.HI.X.SX32 R7, R5, R11.reuse, 0x1, P4 ;  /* 0x0000000b05077211 */ /* 0x080fe200020f0eff */
[----:B------:R1:W-:Y:S01]  /*3950*/  @P3 STG.E.U8 desc[UR10][R24.64], R27 ;  /* 0x0000001b18003986 */ /* 0x0003e2000c10110a */
[----:B------:R-:W-:Y:S01]  /*3960*/  IADD3 R8, P4, R35, R4, RZ ;  /* 0x0000000423087210 */ /* 0x000fe20007f9e0ff */
[----:B------:R-:W-:Y:S01]  /*3970*/  IMAD R5, R12, 0x4, R35 ;  /* 0x000000040c057824 */ /* 0x000fe200078e0223 */
[----:B------:R-:W-:Y:S02]  /*3980*/  ISETP.LT.AND P3, PT, R32, UR7, !P0 ;  /* 0x0000000720007c0c */ /* 0x000fe4000c761270 */
[----:B------:R-:W-:Y:S02]  /*3990*/  PRMT R33, R9, 0x7773, RZ ;  /* 0x0000777309217816 */ /* 0x000fe400000000ff */
[----:B------:R-:W-:-:S02]  /*39a0*/  LEA.HI.X.SX32 R9, R35, R11, 0x1, P4 ;  /* 0x0000000b23097211 */ /* 0x000fc400020f0eff */
[----:B0-----:R-:W-:Y:S01]  /*39b0*/  PRMT R29, R14, 0x7770, RZ ;  /* 0x000077700e1d7816 */ /* 0x001fe200000000ff */
[----:B------:R0:W-:Y:S01]  /*39c0*/  @P2 STG.E.U8 desc[UR10][R6.64], R33 ;  /* 0x0000002106002986 */ /* 0x0001e2000c10110a */
[----:B------:R-:W-:Y:S01]  /*39d0*/  IADD3 R22, P4, R5, R4, RZ ;  /* 0x0000000405167210 */ /* 0x000fe20007f9e0ff */
[----:B-1----:R-:W-:Y:S01]  /*39e0*/  IMAD R27, R12, 0x4, R5 ;  /* 0x000000040c1b7824 */ /* 0x002fe200078e0205 */
[----:B------:R-:W-:Y:S01]  /*39f0*/  ISETP.LT.AND P2, PT, R31, UR7, !P0 ;  /* 0x000000071f007c0c */ /* 0x000fe2000c741270 */
[----:B------:R1:W-:Y:S01]  /*3a00*/  @P6 STG.E.U8 desc[UR10][R8.64], R29 ;  /* 0x0000001d08006986 */ /* 0x0003e2000c10110a */
[----:B------:R-:W-:Y:S01]  /*3a10*/  LEA.HI.X.SX32 R23, R5, R11, 0x1, P4 ;  /* 0x0000000b05177211 */ /* 0x000fe200020f0eff */
[C---:B------:R-:W-:Y:S01]  /*3a20*/  IMAD R5, R3.reuse, R12, RZ ;  /* 0x0000000c03057224 */ /* 0x040fe200078e02ff */
[----:B--2---:R-:W-:Y:S02]  /*3a30*/  PRMT R35, R16, 0x7770, RZ ;  /* 0x0000777010237816 */ /* 0x004fe400000000ff */
[----:B------:R-:W-:Y:S01]  /*3a40*/  ISETP.LT.AND P4, PT, R3, UR7, !P0 ;  /* 0x0000000703007c0c */ /* 0x000fe2000c781270 */
[----:B------:R-:W-:Y:S01]  /*3a50*/  VIADD R3, R0, 0x5c ;  /* 0x0000005c00037836 */ /* 0x000fe20000000000 */
[----:B------:R-:W-:Y:S01]  /*3a60*/  PRMT R31, R14, 0x7771, RZ ;  /* 0x000077710e1f7816 */ /* 0x000fe200000000ff */
[----:B------:R-:W-:Y:S01]  /*3a70*/  @P3 STG.E.U8 desc[UR10][R22.64], R35 ;  /* 0x0000002316003986 */ /* 0x000fe2000c10110a */
[----:B0-----:R-:W-:-:S02]  /*3a80*/  IADD3 R6, P6, R27, R4, RZ ;  /* 0x000000041b067210 */ /* 0x001fc40007fde0ff */
[-C--:B------:R-:W-:Y:S02]  /*3a90*/  IADD3 R24, P3, R5, R4.reuse, RZ ;  /* 0x0000000405187210 */ /* 0x080fe40007f7e0ff */
[-C--:B------:R-:W-:Y:S01]  /*3aa0*/  LEA.HI.X.SX32 R7, R27, R11.reuse, 0x1, P6 ;  /* 0x0000000b1b077211 */ /* 0x080fe200030f0eff */
[----:B------:R-:W-:Y:S01]  /*3ab0*/  IMAD R27, R12, 0x8, R27 ;  /* 0x000000080c1b7824 */ /* 0x000fe200078e021b */
[----:B------:R-:W-:Y:S02]  /*3ac0*/  ISETP.LT.AND P6, PT, R21, UR7, !P0 ;  /* 0x0000000715007c0c */ /* 0x000fe4000c7c1270 */
[----:B------:R-:W-:Y:S01]  /*3ad0*/  LEA.HI.X.SX32 R25, R5, R11, 0x1, P3 ;  /* 0x0000000b05197211 */ /* 0x000fe200018f0eff */
[----:B------:R0:W-:Y:S01]  /*3ae0*/  @P2 STG.E.U8 desc[UR10][R6.64], R31 ;  /* 0x0000001f06002986 */ /* 0x0001e2000c10110a */
[----:B------:R-:W-:Y:S01]  /*3af0*/  PRMT R33, R16, 0x7771, RZ ;  /* 0x0000777110217816 */ /* 0x000fe200000000ff */
[----:B------:R-:W-:Y:S01]  /*3b00*/  IMAD R5, R12, 0x4, R27 ;  /* 0x000000040c057824 */ /* 0x000fe200078e021b */
[----:B-1----:R-:W-:-:S02]  /*3b10*/  IADD3 R8, P3, R27, R4, RZ ;  /* 0x000000041b087210 */ /* 0x002fc40007f7e0ff */
[----:B------:R-:W-:Y:S01]  /*3b20*/  ISETP.LT.AND P2, PT, R20, UR7, !P0 ;  /* 0x0000000714007c0c */ /* 0x000fe2000c741270 */
[----:B------:R-:W-:Y:S01]  /*3b30*/  @P4 STG.E.U8 desc[UR10][R24.64], R33 ;  /* 0x0000002118004986 */ /* 0x000fe2000c10110a */
[----:B------:R-:W-:Y:S02]  /*3b40*/  LEA.HI.X.SX32 R9, R27, R11, 0x1, P3 ;  /* 0x0000000b1b097211 */ /* 0x000fe400018f0eff */
[----:B------:R-:W-:Y:S02]  /*3b50*/  PRMT R29, R14, 0x7772, RZ ;  /* 0x000077720e1d7816 */ /* 0x000fe400000000ff */
[----:B------:R-:W-:Y:S01]  /*3b60*/  ISETP.LT.AND P3, PT, R19, UR7, !P0 ;  /* 0x0000000713007c0c */ /* 0x000fe2000c761270 */
[----:B------:R-:W-:Y:S01]  /*3b70*/  IMAD R19, R12, 0x4, R5 ;  /* 0x000000040c137824 */ /* 0x000fe200078e0205 */
[----:B------:R-:W-:Y:S01]  /*3b80*/  IADD3 R20, P4, R5, R4, RZ ;  /* 0x0000000405147210 */ /* 0x000fe20007f9e0ff */
[----:B------:R1:W-:Y:S01]  /*3b90*/  @P6 STG.E.U8 desc[UR10][R8.64], R29 ;  /* 0x0000001d08006986 */ /* 0x0003e2000c10110a */
[----:B0-----:R-:W-:-:S02]  /*3ba0*/  PRMT R31, R16, 0x7772, RZ ;  /* 0x00007772101f7816 */ /* 0x001fc400000000ff */
[-C--:B------:R-:W-:Y:S01]  /*3bb0*/  LEA.HI.X.SX32 R21, R5, R11.reuse, 0x1, P4 ;  /* 0x0000000b05157211 */ /* 0x080fe200020f0eff */
[----:B------:R-:W-:Y:S01]  /*3bc0*/  IMAD R5, R3, R12, RZ ;  /* 0x0000000c03057224 */ /* 0x000fe200078e02ff */
[CC--:B------:R-:W-:Y:S02]  /*3bd0*/  IADD3 R6, P6, R19.reuse, R4.reuse, RZ ;  /* 0x0000000413067210 */ /* 0x0c0fe40007fde0ff */
[----:B------:R-:W-:Y:S01]  /*3be0*/  PRMT R27, R14, 0x7773, RZ ;  /* 0x000077730e1b7816 */ /* 0x000fe200000000ff */
[----:B------:R-:W-:Y:S01]  /*3bf0*/  @P2 STG.E.U8 desc[UR10][R20.64], R31 ;  /* 0x0000001f14002986 */ /* 0x000fe2000c10110a */
[-C--:B------:R-:W-:Y:S01]  /*3c00*/  LEA.HI.X.SX32 R7, R19, R11.reuse, 0x1, P6 ;  /* 0x0000000b13077211 */ /* 0x080fe200030f0eff */
[C---:B------:R-:W-:Y:S01]  /*3c10*/  IMAD R19, R12.reuse, 0x8, R19 ;  /* 0x000000080c137824 */ /* 0x040fe200078e0213 */
[-C--:B------:R-:W-:Y:S02]  /*3c20*/  IADD3 R22, P2, R5, R4.reuse, RZ ;  /* 0x0000000405167210 */ /* 0x080fe40007f5e0ff */
[----:B------:R-:W-:Y:S01]  /*3c30*/  ISETP.LT.AND P4, PT, R3, UR7, !P0 ;  /* 0x0000000703007c0c */ /* 0x000fe2000c781270 */
[----:B------:R0:W-:Y:S01]  /*3c40*/  @P3 STG.E.U8 desc[UR10][R6.64], R27 ;  /* 0x0000001b06003986 */ /* 0x0001e2000c10110a */
[----:B------:R-:W-:Y:S01]  /*3c50*/  LEA.HI.X.SX32 R23, R5, R11, 0x1, P2 ;  /* 0x0000000b05177211 */ /* 0x000fe200010f0eff */
[----:B------:R-:W-:Y:S01]  /*3c60*/  IMAD R5, R12, 0x4, R19 ;  /* 0x000000040c057824 */ /* 0x000fe200078e0213 */
[----:B-1----:R-:W-:Y:S01]  /*3c70*/  IADD3 R8, P3, R19, R4, RZ ;  /* 0x0000000413087210 */ /* 0x002fe20007f7e0ff */
[----:B------:R-:W-:Y:S01]  /*3c80*/  VIADD R3, R0, 0x6c ;  /* 0x0000006c00037836 */ /* 0x000fe20000000000 */
[----:B------:R-:W-:-:S02]  /*3c90*/  ISETP.LT.AND P6, PT, R18, UR7, !P0 ;  /* 0x0000000712007c0c */ /* 0x000fc4000c7c1270 */
[----:B------:R-:W-:Y:S02]  /*3ca0*/  ISETP.LT.AND P2, PT, R13, UR7, !P0 ;  /* 0x000000070d007c0c */ /* 0x000fe4000c741270 */
[-C--:B------:R-:W-:Y:S02]  /*3cb0*/  LEA.HI.X.SX32 R9, R19, R11.reuse, 0x1, P3 ;  /* 0x0000000b13097211 */ /* 0x080fe400018f0eff */
[----:B------:R-:W-:Y:S01]  /*3cc0*/  IADD3 R18, P3, R5, R4, RZ ;  /* 0x0000000405127210 */ /* 0x000fe20007f7e0ff */
[----:B0-----:R-:W-:Y:S01]  /*3cd0*/  IMAD R7, R12, 0x4, R5 ;  /* 0x000000040c077824 */ /* 0x001fe200078e0205 */
[----:B------:R-:W-:Y:S02]  /*3ce0*/  PRMT R29, R16, 0x7773, RZ ;  /* 0x00007773101d7816 */ /* 0x000fe400000000ff */
[----:B------:R-:W-:Y:S01]  /*3cf0*/  PRMT R25, R15, 0x7770, RZ ;  /* 0x000077700f197816 */ /* 0x000fe200000000ff */
[----:B------:R-:W-:Y:S01]  /*3d00*/  IMAD R13, R12, 0x8, R7 ;  /* 0x000000080c0d7824 */ /* 0x000fe200078e0207 */
[-C--:B------:R-:W-:Y:S01]  /*3d10*/  LEA.HI.X.SX32 R19, R5, R11.reuse, 0x1, P3 ;  /* 0x0000000b05137211 */ /* 0x080fe200018f0eff */
[----:B------:R-:W-:Y:S01]  /*3d20*/  IMAD R5, R3, R12, RZ ;  /* 0x0000000c03057224 */ /* 0x000fe200078e02ff */
[----:B------:R-:W-:Y:S01]  /*3d30*/  PRMT R27, R17, 0x7770, RZ ;  /* 0x00007770111b7816 */ /* 0x000fe200000000ff */
[----:B------:R0:W-:Y:S01]  /*3d40*/  @P4 STG.E.U8 desc[UR10][R22.64], R29 ;  /* 0x0000001d16004986 */ /* 0x0001e2000c10110a */
[----:B------:R-:W-:Y:S01]  /*3d50*/  ISETP.LT.AND P4, PT, R3, UR7, !P0 ;  /* 0x0000000703007c0c */ /* 0x000fe2000c781270 */
[----:B------:R-:W-:Y:S01]  /*3d60*/  VIADD R3, R0, 0x7c ;  /* 0x0000007c00037836 */ /* 0x000fe20000000000 */
[----:B------:R-:W-:Y:S01]  /*3d70*/  IADD3 R20, P3, R5, R4, RZ ;  /* 0x0000000405147210 */ /* 0x000fe20007f7e0ff */
[----:B------:R1:W-:Y:S02]  /*3d80*/  @P6 STG.E.U8 desc[UR10][R8.64], R25 ;  /* 0x0000001908006986 */ /* 0x0003e4000c10110a */
[----:B------:R-:W-:Y:S01]  /*3d90*/  IMAD R14, R3, R12, RZ ;  /* 0x0000000c030e7224 */ /* 0x000fe200078e02ff */
[----:B------:R-:W-:Y:S01]  /*3da0*/  LEA.HI.X.SX32 R21, R5, R11, 0x1, P3 ;  /* 0x0000000b05157211 */ /* 0x000fe200018f0eff */
[----:B------:R2:W-:Y:S01]  /*3db0*/  @P2 STG.E.U8 desc[UR10][R18.64], R27 ;  /* 0x0000001b12002986 */ /* 0x0005e2000c10110a */
[----:B------:R-:W-:Y:S01]  /*3dc0*/  IADD3 R6, P2, R7, R4, RZ ;  /* 0x0000000407067210 */ /* 0x000fe20007f5e0ff */
[----:B0-----:R-:W-:-:S03]  /*3dd0*/  IMAD R23, R12, 0x4, R13 ;  /* 0x000000040c177824 */ /* 0x001fc600078e020d */
[-C--:B------:R-:W-:Y:S01]  /*3de0*/  LEA.HI.X.SX32 R7, R7, R11.reuse, 0x1, P2 ;  /* 0x0000000b07077211 */ /* 0x080fe200010f0eff */
[----:B------:R-:W-:Y:S01]  /*3df0*/  IMAD R0, R12, 0x4, R23 ;  /* 0x000000040c007824 */ /* 0x000fe200078e0217 */
[-C--:B-1----:R-:W-:Y:S02]  /*3e00*/  IADD3 R8, P3, R13, R4.reuse, RZ ;  /* 0x000000040d087210 */ /* 0x082fe40007f7e0ff */
[-C--:B------:R-:W-:Y:S02]  /*3e10*/  IADD3 R12, P6, R23, R4.reuse, RZ ;  /* 0x00000004170c7210 */ /* 0x080fe40007fde0ff */
[----:B--2---:R-:W-:Y:S02]  /*3e20*/  IADD3 R18, P2, R0, R4, RZ ;  /* 0x0000000400127210 */ /* 0x004fe40007f5e0ff */
[----:B------:R-:W-:Y:S02]  /*3e30*/  LEA.HI.X.SX32 R9, R13, R11, 0x1, P3 ;  /* 0x0000000b0d097211 */ /* 0x000fe400018f0eff */
[----:B------:R-:W-:-:S02]  /*3e40*/  ISETP.LT.AND P3, PT, R10, UR7, !P0 ;  /* 0x000000070a007c0c */ /* 0x000fc4000c761270 */
[-C--:B------:R-:W-:Y:S02]  /*3e50*/  LEA.HI.X.SX32 R19, R0, R11.reuse, 0x1, P2 ;  /* 0x0000000b00137211 */ /* 0x080fe400010f0eff */
[----:B------:R-:W-:Y:S02]  /*3e60*/  ISETP.LT.AND P2, PT, R2, UR7, !P0 ;  /* 0x0000000702007c0c */ /* 0x000fe4000c741270 */
[----:B------:R-:W-:Y:S02]  /*3e70*/  LEA.HI.X.SX32 R13, R23, R11, 0x1, P6 ;  /* 0x0000000b170d7211 */ /* 0x000fe400030f0eff */
[----:B------:R-:W-:Y:S02]  /*3e80*/  ISETP.LT.AND P0, PT, R3, UR7, !P0 ;  /* 0x0000000703007c0c */ /* 0x000fe4000c701270 */
[----:B------:R-:W-:Y:S02]  /*3e90*/  IADD3 R4, P6, R14, R4, RZ ;  /* 0x000000040e047210 */ /* 0x000fe40007fde0ff */
[----:B------:R-:W-:-:S02]  /*3ea0*/  PRMT R23, R15, 0x7771, RZ ;  /* 0x000077710f177816 */ /* 0x000fc400000000ff */
[----:B------:R-:W-:Y:S02]  /*3eb0*/  PRMT R25, R17, 0x7771, RZ ;  /* 0x0000777111197816 */ /* 0x000fe400000000ff */
[----:B------:R-:W-:Y:S01]  /*3ec0*/  LEA.HI.X.SX32 R5, R14, R11, 0x1, P6 ;  /* 0x0000000b0e057211 */ /* 0x000fe200030f0eff */
[----:B------:R0:W-:Y:S01]  /*3ed0*/  @P5 STG.E.U8 desc[UR10][R6.64], R23 ;  /* 0x0000001706005986 */ /* 0x0001e2000c10110a */
[----:B------:R-:W-:Y:S02]  /*3ee0*/  PRMT R3, R15, 0x7772, RZ ;  /* 0x000077720f037816 */ /* 0x000fe400000000ff */
[----:B------:R-:W-:Y:S01]  /*3ef0*/  PRMT R11, R17, 0x7772, RZ ;  /* 0x00007772110b7816 */ /* 0x000fe200000000ff */
[----:B------:R0:W-:Y:S01]  /*3f00*/  @P4 STG.E.U8 desc[UR10][R20.64], R25 ;  /* 0x0000001914004986 */ /* 0x0001e2000c10110a */
[----:B------:R-:W-:Y:S02]  /*3f10*/  PRMT R15, R15, 0x7773, RZ ;  /* 0x000077730f0f7816 */ /* 0x000fe400000000ff */
[----:B------:R-:W-:Y:S01]  /*3f20*/  PRMT R17, R17, 0x7773, RZ ;  /* 0x0000777311117816 */ /* 0x000fe200000000ff */
[----:B------:R0:W-:Y:S04]  /*3f30*/  @P3 STG.E.U8 desc[UR10][R8.64], R3 ;  /* 0x0000000308003986 */ /* 0x0001e8000c10110a */
[----:B------:R0:W-:Y:S04]  /*3f40*/  @P2 STG.E.U8 desc[UR10][R12.64], R11 ;  /* 0x0000000b0c002986 */ /* 0x0001e8000c10110a */
[----:B------:R0:W-:Y:S01]  /*3f50*/  @P1 STG.E.U8 desc[UR10][R18.64], R15 ;  /* 0x0000000f12001986 */ /* 0x0001e2000c10110a */
[----:B------:R-:W-:Y:S05]  /*3f60*/  @!P0 EXIT ;  /* 0x000000000000894d */ /* 0x000fea0003800000 */
[----:B------:R-:W-:Y:S01]  /*3f70*/  STG.E.U8 desc[UR10][R4.64], R17 ;  /* 0x0000001104007986 */ /* 0x000fe2000c10110a */
[----:B------:R-:W-:Y:S05]  /*3f80*/  EXIT ;  /* 0x000000000000794d */ /* 0x000fea0003800000 */
.L_x_3:
[----:B------:R-:W-:-:S00]  /*3f90*/  BRA `(.L_x_3) ;  /* 0xfffffffc00fc7947 */ /* 0x000fc0000383ffff */
[----:B------:R-:W-:-:S00]  /*3fa0*/  NOP ;  /* 0x0000000000007918 */ /* 0x000fc00000000000 */
        /* <DEDUP_REMOVED lines=13> */
.L_x_4:


//--------------------- .nv.shared.matmul_kernel  --------------------------
	.section	.nv.shared.matmul_kernel,"aw",@nobits
	.sectionflags	@""
	.align	16
	.zero		1024


//--------------------- .nv.shared.reserved.0     --------------------------
	.section	.nv.shared.reserved.0,"aw",@nobits
	.weak		__nv_reservedSMEM_offset_0_alias
	.size		__nv_reservedSMEM_offset_0_alias, 0, 0
	.other		__nv_reservedSMEM_offset_0_alias,@"STO_CUDA_RESERVED_SHARED STV_DEFAULT"
__nv_reservedSMEM_offset_0_alias:
	.zero		0


//--------------------- .nv.constant0.matmul_kernel --------------------------
	.section	.nv.constant0.matmul_kernel,"a",@progbits
	.sectionflags	@""
	.align	4
.nv.constant0.matmul_kernel:
	.zero		608


//--------------------- SYMBOLS --------------------------

	.type		.nv.reservedSmem.offset0,@object
	.size		.nv.reservedSmem.offset0,0x4
